// auto-generated by cutlass_sweep.gemm — config: {"arch": "sm_90", "cluster_m": 1, "cluster_n": 1, "dtype": "int8", "dtype_b": "int8", "layout": "nt", "stages": 0, "tile_k": 128, "tile_m": 192, "tile_n": 192}
#include "cutlass/cutlass.h"
#include "cutlass/gemm/collective/collective_builder.hpp"
#include "cutlass/gemm/device/gemm_universal_adapter.h"
#include "cutlass/gemm/kernel/gemm_universal.hpp"
#include "cutlass/epilogue/collective/collective_builder.hpp"

using ElemA = int8_t;
using ElemB = int8_t;
using ElemCD = int8_t;
using Acc  = int32_t;
using TileShape    = cute::Shape<cute::_192, cute::_192, cute::_128>;
using ClusterShape = cute::Shape<cute::_1, cute::_1, cute::_1>;

using CollectiveEpilogue = typename cutlass::epilogue::collective::CollectiveBuilder<
    cutlass::arch::Sm90, cutlass::arch::OpClassTensorOp,
    TileShape, ClusterShape,
    cutlass::epilogue::collective::EpilogueTileAuto,
    Acc, Acc,
    ElemCD, cutlass::layout::RowMajor, 128 / cutlass::sizeof_bits<ElemCD>::value,
    ElemCD, cutlass::layout::RowMajor, 128 / cutlass::sizeof_bits<ElemCD>::value,
    cutlass::epilogue::collective::EpilogueScheduleAuto
  >::CollectiveOp;

using CollectiveMainloop = typename cutlass::gemm::collective::CollectiveBuilder<
    cutlass::arch::Sm90, cutlass::arch::OpClassTensorOp,
    ElemA, cutlass::layout::RowMajor, 128 / cutlass::sizeof_bits<ElemA>::value,
    ElemB, cutlass::layout::ColumnMajor, 128 / cutlass::sizeof_bits<ElemB>::value,
    Acc,
    TileShape, ClusterShape,
    cutlass::gemm::collective::StageCountAutoCarveout<static_cast<int>(sizeof(typename CollectiveEpilogue::SharedStorage))>,
    cutlass::gemm::collective::KernelScheduleAuto
  >::CollectiveOp;

using GemmKernel = cutlass::gemm::kernel::GemmUniversal<
    cute::Shape<int,int,int,int>,
    CollectiveMainloop,
    CollectiveEpilogue
>;
using Gemm = cutlass::gemm::device::GemmUniversalAdapter<GemmKernel>;

// Force the device kernel symbol into the cubin without needing a host main.
auto* _anchor = &cutlass::device_kernel<GemmKernel>;


// ===== COMPILED SASS (sm_90a) =====

	.target	sm_90a

	.elftype	@"ET_EXEC"


//--------------------- .note.nv.tkinfo           --------------------------
	.section	.note.nv.tkinfo,"",@"SHT_NOTE"
	.sectionflags	@"SHF_NOTE_NV_TKINFO"
	.tkinfo
        /*0018*/ 	.word	0x00000002
        /*0030*/ 	.string	""
        /*0030*/ 	.string	"ptxas"
        /*0030*/ 	.string	"Cuda compilation tools, release 13.0, V13.0.88"
        /*0030*/ 	.string	"Build cuda_13.0.r13.0/compiler.36424714_0"
        /*0030*/ 	.string	"-arch sm_90a -m 64 "



//--------------------- .note.nv.cuinfo           --------------------------
	.section	.note.nv.cuinfo,"",@"SHT_NOTE"
	.sectionflags	@"SHF_NOTE_NV_CUINFO"
        /*0018*/ 	.short	0x0002
        /*001a*/ 	.short	0x005a
        /*001c*/ 	.short	0x0082
	.zero		2


//--------------------- .nv.info                  --------------------------
	.section	.nv.info,"",@"SHT_CUDA_INFO"
	.align	4


	//----- nvinfo : EIATTR_REGCOUNT
	.align		4
        /*0000*/ 	.byte	0x04, 0x2f
        /*0002*/ 	.short	(.L_15 - .L_14)
	.align		4
.L_14:
        /*0004*/ 	.word	index@(_ZN7cutlass13device_kernelINS_4gemm6kernel13GemmUniversalIN4cute5tupleIJiiiiEEENS1_10collective13CollectiveMmaINS1_34MainloopSm90TmaGmmaWarpSpecializedILi4ENS5_IJNS4_1CILi1EEESB_SB_EEENS1_35KernelTmaWarpSpecializedCooperativeEEENS5_IJNSA_ILi192EEESF_NSA_ILi128EEEEEEaNS5_IJlSB_lEEEaSI_NS4_8TiledMMAINS4_8MMA_AtomIJNS4_4SM904GMMA27MMA_64x192x32_S32S8S8_SS_TNEEEENS4_6LayoutINS5_IJNSA_ILi2EEESB_SB_EEENS5_IJSB_NSA_ILi0EEESS_EEEEENS5_IJNS4_10UnderscoreESV_SV_EEEEENS4_13SM90_TMA_LOADENS4_14ComposedLayoutINS4_7SwizzleILi3ELi4ELi3EEENS4_18smem_ptr_flag_bitsILi8EEENSP_INS5_IJNSA_ILi8EEESG_EEENS5_IJSG_SB_EEEEEEEvNS4_8identityESY_S18_vS19_EENS_8epilogue10collective6detail29Sm90TmaWarpSpecializedAdapterINS1C_15DefaultEpilogueIaSI_SI_NS1B_6thread17LinearCombinationIaLi1EiiLNS1G_9ScaleType4KindE0ELNS_15FloatRoundStyleE2EaEENS1_15EpilogueDefaultEEEEEvvEEEEvNT_6ParamsE)
        /*0008*/ 	.word	0x000000a8


	//----- nvinfo : EIATTR_FRAME_SIZE
	.align		4
.L_15:
        /*000c*/ 	.byte	0x04, 0x11
        /*000e*/ 	.short	(.L_17 - .L_16)
	.align		4
.L_16:
        /*0010*/ 	.word	index@(_ZN7cutlass13device_kernelINS_4gemm6kernel13GemmUniversalIN4cute5tupleIJiiiiEEENS1_10collective13CollectiveMmaINS1_34MainloopSm90TmaGmmaWarpSpecializedILi4ENS5_IJNS4_1CILi1EEESB_SB_EEENS1_35KernelTmaWarpSpecializedCooperativeEEENS5_IJNSA_ILi192EEESF_NSA_ILi128EEEEEEaNS5_IJlSB_lEEEaSI_NS4_8TiledMMAINS4_8MMA_AtomIJNS4_4SM904GMMA27MMA_64x192x32_S32S8S8_SS_TNEEEENS4_6LayoutINS5_IJNSA_ILi2EEESB_SB_EEENS5_IJSB_NSA_ILi0EEESS_EEEEENS5_IJNS4_10UnderscoreESV_SV_EEEEENS4_13SM90_TMA_LOADENS4_14ComposedLayoutINS4_7SwizzleILi3ELi4ELi3EEENS4_18smem_ptr_flag_bitsILi8EEENSP_INS5_IJNSA_ILi8EEESG_EEENS5_IJSG_SB_EEEEEEEvNS4_8identityESY_S18_vS19_EENS_8epilogue10collective6detail29Sm90TmaWarpSpecializedAdapterINS1C_15DefaultEpilogueIaSI_SI_NS1B_6thread17LinearCombinationIaLi1EiiLNS1G_9ScaleType4KindE0ELNS_15FloatRoundStyleE2EaEENS1_15EpilogueDefaultEEEEEvvEEEEvNT_6ParamsE)
        /*0014*/ 	.word	0x00000008


	//----- nvinfo : EIATTR_MIN_STACK_SIZE
	.align		4
.L_17:
        /*0018*/ 	.byte	0x04, 0x12
        /*001a*/ 	.short	(.L_19 - .L_18)
	.align		4
.L_18:
        /*001c*/ 	.word	index@(_ZN7cutlass13device_kernelINS_4gemm6kernel13GemmUniversalIN4cute5tupleIJiiiiEEENS1_10collective13CollectiveMmaINS1_34MainloopSm90TmaGmmaWarpSpecializedILi4ENS5_IJNS4_1CILi1EEESB_SB_EEENS1_35KernelTmaWarpSpecializedCooperativeEEENS5_IJNSA_ILi192EEESF_NSA_ILi128EEEEEEaNS5_IJlSB_lEEEaSI_NS4_8TiledMMAINS4_8MMA_AtomIJNS4_4SM904GMMA27MMA_64x192x32_S32S8S8_SS_TNEEEENS4_6LayoutINS5_IJNSA_ILi2EEESB_SB_EEENS5_IJSB_NSA_ILi0EEESS_EEEEENS5_IJNS4_10UnderscoreESV_SV_EEEEENS4_13SM90_TMA_LOADENS4_14ComposedLayoutINS4_7SwizzleILi3ELi4ELi3EEENS4_18smem_ptr_flag_bitsILi8EEENSP_INS5_IJNSA_ILi8EEESG_EEENS5_IJSG_SB_EEEEEEEvNS4_8identityESY_S18_vS19_EENS_8epilogue10collective6detail29Sm90TmaWarpSpecializedAdapterINS1C_15DefaultEpilogueIaSI_SI_NS1B_6thread17LinearCombinationIaLi1EiiLNS1G_9ScaleType4KindE0ELNS_15FloatRoundStyleE2EaEENS1_15EpilogueDefaultEEEEEvvEEEEvNT_6ParamsE)
        /*0020*/ 	.word	0x00000008
.L_19:


//--------------------- .nv.compat                --------------------------
	.section	.nv.compat,"",@"SHT_CUDA_COMPAT_INFO"
	.align	4
        /*0000*/ 	.byte	0x02, 0x09, 0x01, 0x00, 0x02, 0x02, 0x04, 0x00, 0x02, 0x05, 0x05, 0x00, 0x03, 0x07, 0x01, 0x01
        /*0010*/ 	.byte	0x02, 0x03, 0x01, 0x00, 0x02, 0x06, 0x01, 0x00, 0x04, 0x0b, 0x08, 0x00, 0x00, 0x00, 0x00, 0x00
        /*0020*/ 	.byte	0x00, 0x00, 0x00, 0x00


//--------------------- .nv.info._ZN7cutlass13device_kernelINS_4gemm6kernel13GemmUniversalIN4cute5tupleIJiiiiEEENS1_10collective13CollectiveMmaINS1_34MainloopSm90TmaGmmaWarpSpecializedILi4ENS5_IJNS4_1CILi1EEESB_SB_EEENS1_35KernelTmaWarpSpecializedCooperativeEEENS5_IJNSA_ILi192EEESF_NSA_ILi128EEEEEEaNS5_IJlSB_lEEEaSI_NS4_8TiledMMAINS4_8MMA_AtomIJNS4_4SM904GMMA27MMA_64x192x32_S32S8S8_SS_TNEEEENS4_6LayoutINS5_IJNSA_ILi2EEESB_SB_EEENS5_IJSB_NSA_ILi0EEESS_EEEEENS5_IJNS4_10UnderscoreESV_SV_EEEEENS4_13SM90_TMA_LOADENS4_14ComposedLayoutINS4_7SwizzleILi3ELi4ELi3EEENS4_18smem_ptr_flag_bitsILi8EEENSP_INS5_IJNSA_ILi8EEESG_EEENS5_IJSG_SB_EEEEEEEvNS4_8identityESY_S18_vS19_EENS_8epilogue10collective6detail29Sm90TmaWarpSpecializedAdapterINS1C_15DefaultEpilogueIaSI_SI_NS1B_6thread17LinearCombinationIaLi1EiiLNS1G_9ScaleType4KindE0ELNS_15FloatRoundStyleE2EaEENS1_15EpilogueDefaultEEEEEvvEEEEvNT_6ParamsE --------------------------
	.section	.nv.info._ZN7cutlass13device_kernelINS_4gemm6kernel13GemmUniversalIN4cute5tupleIJiiiiEEENS1_10collective13CollectiveMmaINS1_34MainloopSm90TmaGmmaWarpSpecializedILi4ENS5_IJNS4_1CILi1EEESB_SB_EEENS1_35KernelTmaWarpSpecializedCooperativeEEENS5_IJNSA_ILi192EEESF_NSA_ILi128EEEEEEaNS5_IJlSB_lEEEaSI_NS4_8TiledMMAINS4_8MMA_AtomIJNS4_4SM904GMMA27MMA_64x192x32_S32S8S8_SS_TNEEEENS4_6LayoutINS5_IJNSA_ILi2EEESB_SB_EEENS5_IJSB_NSA_ILi0EEESS_EEEEENS5_IJNS4_10UnderscoreESV_SV_EEEEENS4_13SM90_TMA_LOADENS4_14ComposedLayoutINS4_7SwizzleILi3ELi4ELi3EEENS4_18smem_ptr_flag_bitsILi8EEENSP_INS5_IJNSA_ILi8EEESG_EEENS5_IJSG_SB_EEEEEEEvNS4_8identityESY_S18_vS19_EENS_8epilogue10collective6detail29Sm90TmaWarpSpecializedAdapterINS1C_15DefaultEpilogueIaSI_SI_NS1B_6thread17LinearCombinationIaLi1EiiLNS1G_9ScaleType4KindE0ELNS_15FloatRoundStyleE2EaEENS1_15EpilogueDefaultEEEEEvvEEEEvNT_6ParamsE,"",@"SHT_CUDA_INFO"
	.sectionflags	@""
	.align	4


	//----- nvinfo : EIATTR_CUDA_API_VERSION
	.align		4
        /*0000*/ 	.byte	0x04, 0x37
        /*0002*/ 	.short	(.L_21 - .L_20)
.L_20:
        /*0004*/ 	.word	0x00000082


	//----- nvinfo : EIATTR_KPARAM_INFO
	.align		4
.L_21:
        /*0008*/ 	.byte	0x04, 0x17
        /*000a*/ 	.short	(.L_23 - .L_22)
.L_22:
        /*000c*/ 	.word	0x00000000
        /*0010*/ 	.short	0x0000
        /*0012*/ 	.short	0x0070
        /*0014*/ 	.byte	0x00, 0xf0, 0x01, 0x10


	//----- nvinfo : EIATTR_SPARSE_MMA_MASK
	.align		4
.L_23:
        /*0018*/ 	.byte	0x03, 0x50
        /*001a*/ 	.short	0x0000


	//----- nvinfo : EIATTR_MAXREG_COUNT
	.align		4
        /*001c*/ 	.byte	0x03, 0x1b
        /*001e*/ 	.short	0x00a8


	//----- nvinfo : EIATTR_NUM_BARRIERS
	.align		4
        /*0020*/ 	.byte	0x02, 0x4c
        /*0022*/ 	.byte	0x01
	.zero		1


	//----- nvinfo : EIATTR_EXTERNS
	.align		4
        /*0024*/ 	.byte	0x04, 0x0f
        /*0026*/ 	.short	(.L_25 - .L_24)


	//   ....[0]....
	.align		4
.L_24:
        /*0028*/ 	.word	index@(__assertfail)


	//----- nvinfo : EIATTR_ANNOTATIONS
	.align		4
.L_25:
        /*002c*/ 	.byte	0x04, 0x55
        /*002e*/ 	.short	(.L_27 - .L_26)


	//   ....[0]....
.L_26:
        /*0030*/ 	.word	0x00000001
        /*0034*/ 	.byte	0x40, 0x06, 0x00, 0x00, 0x01, 0x00, 0x00, 0x00, 0xe0, 0x0b, 0x00, 0x00, 0x01, 0x00, 0x00, 0x00
        /*0044*/ 	.byte	0x40, 0x1d, 0x00, 0x00, 0x01, 0x00, 0x00, 0x00, 0x60, 0xba, 0x00, 0x00


	//----- nvinfo : EIATTR_MERCURY_ISA_VERSION
	.align		4
.L_27:
        /*0050*/ 	.byte	0x03, 0x5f
        /*0052*/ 	.short	0x0101


	//----- nvinfo : EIATTR_INT_WARP_WIDE_INSTR_OFFSETS
	.align		4
        /*0054*/ 	.byte	0x04, 0x31
        /*0056*/ 	.short	(.L_29 - .L_28)


	//   ....[0]....
.L_28:
        /*0058*/ 	.word	0x000003d0


	//   ....[1]....
        /*005c*/ 	.word	0x000003e0


	//   ....[2]....
        /*0060*/ 	.word	0x000004c0


	//----- nvinfo : EIATTR_COOP_GROUP_MASK_REGIDS
	.align		4
.L_29:
        /*0064*/ 	.byte	0x04, 0x29
        /*0066*/ 	.short	(.L_31 - .L_30)


	//   ....[0]....
.L_30:
        /*0068*/ 	.word	0xffffffff


	//   ....[1]....
        /*006c*/ 	.word	0xffffffff


	//   ....[2]....
        /*0070*/ 	.word	0xffffffff


	//   ....[3]....
        /*0074*/ 	.word	0xffffffff


	//   ....[4]....
        /*0078*/ 	.word	0xffffffff


	//----- nvinfo : EIATTR_COOP_GROUP_INSTR_OFFSETS
	.align		4
.L_31:
        /*007c*/ 	.byte	0x04, 0x28
        /*007e*/ 	.short	(.L_33 - .L_32)


	//   ....[0]....
.L_32:
        /*0080*/ 	.word	0x00000070


	//   ....[1]....
        /*0084*/ 	.word	0x00000080


	//   ....[2]....
        /*0088*/ 	.word	0x00000140


	//   ....[3]....
        /*008c*/ 	.word	0x000002d0


	//   ....[4]....
        /*0090*/ 	.word	0x00000f90


	//----- nvinfo : EIATTR_REG_RECONFIG
	.align		4
.L_33:
        /*0094*/ 	.byte	0x01, 0x54
	.zero		2


	//----- nvinfo : EIATTR_SYSCALL_OFFSETS
	.align		4
        /*0098*/ 	.byte	0x04, 0x46
        /*009a*/ 	.short	(.L_35 - .L_34)


	//   ....[0]....
.L_34:
        /*009c*/ 	.word	0x00001160


	//----- nvinfo : EIATTR_MBARRIER_INSTR_OFFSETS
	.align		4
.L_35:
        /*00a0*/ 	.byte	0x04, 0x39
        /*00a2*/ 	.short	(.L_37 - .L_36)


	//   ....[0]....
.L_36:
        /*00a4*/ 	.word	0x00000240
        /*00a8*/ 	.word	0x000000ff
        /*00ac*/ 	.word	0x00000000
        /*00b0*/ 	.short	0x0100
        /*00b2*/ 	.byte	0x08
	.zero		1


	//   ....[1]....
        /*00b4*/ 	.word	0x00000250
        /*00b8*/ 	.word	0x000000ff
        /*00bc*/ 	.word	0x00000020
        /*00c0*/ 	.short	0x0100
        /*00c2*/ 	.byte	0x08
	.zero		1


	//   ....[2]....
        /*00c4*/ 	.word	0x00000260
        /*00c8*/ 	.word	0x000000ff
        /*00cc*/ 	.word	0x00000008
        /*00d0*/ 	.short	0x0100
        /*00d2*/ 	.byte	0x08
	.zero		1


	//   ....[3]....
        /*00d4*/ 	.word	0x00000270
        /*00d8*/ 	.word	0x000000ff
        /*00dc*/ 	.word	0x00000028
        /*00e0*/ 	.short	0x0100
        /*00e2*/ 	.byte	0x08
	.zero		1


	//   ....[4]....
        /*00e4*/ 	.word	0x00000280
        /*00e8*/ 	.word	0x000000ff
        /*00ec*/ 	.word	0x00000010
        /*00f0*/ 	.short	0x0100
        /*00f2*/ 	.byte	0x08
	.zero		1


	//   ....[5]....
        /*00f4*/ 	.word	0x00000290
        /*00f8*/ 	.word	0x000000ff
        /*00fc*/ 	.word	0x00000030
        /*0100*/ 	.short	0x0100
        /*0102*/ 	.byte	0x08
	.zero		1


	//   ....[6]....
        /*0104*/ 	.word	0x000002a0
        /*0108*/ 	.word	0x000000ff
        /*010c*/ 	.word	0x00000018
        /*0110*/ 	.short	0x0100
        /*0112*/ 	.byte	0x08
	.zero		1


	//   ....[7]....
        /*0114*/ 	.word	0x000002b0
        /*0118*/ 	.word	0x000000ff
        /*011c*/ 	.word	0x00000038
        /*0120*/ 	.short	0x0100
        /*0122*/ 	.byte	0x08
	.zero		1


	//   ....[8]....
        /*0124*/ 	.word	0x00000530
        /*0128*/ 	.word	0x000000ff
        /*012c*/ 	.word	0x00000050
        /*0130*/ 	.short	0x0100
        /*0132*/ 	.byte	0x06
	.zero		1


	//   ....[9]....
        /*0134*/ 	.word	0x00000590
        /*0138*/ 	.word	0x000000ff
        /*013c*/ 	.word	0x00000058
        /*0140*/ 	.short	0x0100
        /*0142*/ 	.byte	0x06
	.zero		1


	//   ....[10]....
        /*0144*/ 	.word	0x00001230
        /*0148*/ 	.word	0x00000003
        /*014c*/ 	.word	0x00000000
        /*0150*/ 	.short	0x010a
        /*0152*/ 	.byte	0x3f
	.zero		1


	//   ....[11]....
        /*0154*/ 	.word	0x00001270
        /*0158*/ 	.word	0x00000003
        /*015c*/ 	.word	0x00000000
        /*0160*/ 	.short	0x010a
        /*0162*/ 	.byte	0x3f
	.zero		1


	//   ....[12]....
        /*0164*/ 	.word	0x00001770
        /*0168*/ 	.word	0x00000005
        /*016c*/ 	.word	0x00000000
        /*0170*/ 	.short	0x010a
        /*0172*/ 	.byte	0x3f
	.zero		1


	//   ....[13]....
        /*0174*/ 	.word	0x000017b0
        /*0178*/ 	.word	0x00000005
        /*017c*/ 	.word	0x00000000
        /*0180*/ 	.short	0x010a
        /*0182*/ 	.byte	0x3f
	.zero		1


	//   ....[14]....
        /*0184*/ 	.word	0x00001b50
        /*0188*/ 	.word	0x00000004
        /*018c*/ 	.word	0x00000000
        /*0190*/ 	.short	0x0101
        /*0192*/ 	.byte	0x3f
	.zero		1


	//   ....[15]....
        /*0194*/ 	.word	0x00001d10
        /*0198*/ 	.word	0x00000000
        /*019c*/ 	.word	0x00000000
        /*01a0*/ 	.short	0x0101
        /*01a2*/ 	.byte	0x3f
	.zero		1


	//   ....[16]....
        /*01a4*/ 	.word	0x0000c420
        /*01a8*/ 	.word	0x0000000c
        /*01ac*/ 	.word	0x00000020
        /*01b0*/ 	.short	0x010a
        /*01b2*/ 	.byte	0x3f
	.zero		1


	//   ....[17]....
        /*01b4*/ 	.word	0x0000c7c0
        /*01b8*/ 	.word	0x00000005
        /*01bc*/ 	.word	0x00000058
        /*01c0*/ 	.short	0x0101
        /*01c2*/ 	.byte	0x3f
	.zero		1


	//   ....[18]....
        /*01c4*/ 	.word	0x0000cec0
        /*01c8*/ 	.word	0x00000007
        /*01cc*/ 	.word	0x00000000
        /*01d0*/ 	.short	0x010a
        /*01d2*/ 	.byte	0x3f
	.zero		1


	//   ....[19]....
        /*01d4*/ 	.word	0x0000cf40
        /*01d8*/ 	.word	0x00000006
        /*01dc*/ 	.word	0x00000000
        /*01e0*/ 	.short	0x010a
        /*01e2*/ 	.byte	0x3f
	.zero		1


	//   ....[20]....
        /*01e4*/ 	.word	0x0000cfd0
        /*01e8*/ 	.word	0x00000007
        /*01ec*/ 	.word	0x00000000
        /*01f0*/ 	.short	0x010a
        /*01f2*/ 	.byte	0x3f
	.zero		1


	//   ....[21]....
        /*01f4*/ 	.word	0x0000d060
        /*01f8*/ 	.word	0x00000005
        /*01fc*/ 	.word	0x00000000
        /*0200*/ 	.short	0x010a
        /*0202*/ 	.byte	0x3f
	.zero		1


	//   ....[22]....
        /*0204*/ 	.word	0x0000d0c0
        /*0208*/ 	.word	0x00000003
        /*020c*/ 	.word	0x00000000
        /*0210*/ 	.short	0x010a
        /*0212*/ 	.byte	0x3f
	.zero		1


	//   ....[23]....
        /*0214*/ 	.word	0x0000d110
        /*0218*/ 	.word	0x00000005
        /*021c*/ 	.word	0x00000000
        /*0220*/ 	.short	0x010a
        /*0222*/ 	.byte	0x3f
	.zero		1


	//   ....[24]....
        /*0224*/ 	.word	0x0000d1e0
        /*0228*/ 	.word	0x0000000c
        /*022c*/ 	.word	0x00000020
        /*0230*/ 	.short	0x010a
        /*0232*/ 	.byte	0x3f
	.zero		1


	//   ....[25]....
        /*0234*/ 	.word	0x0000d2b0
        /*0238*/ 	.word	0x00000007
        /*023c*/ 	.word	0x00000000
        /*0240*/ 	.short	0x010a
        /*0242*/ 	.byte	0x3f
	.zero		1


	//   ....[26]....
        /*0244*/ 	.word	0x0000d300
        /*0248*/ 	.word	0x00000006
        /*024c*/ 	.word	0x00000000
        /*0250*/ 	.short	0x010a
        /*0252*/ 	.byte	0x3f
	.zero		1


	//   ....[27]....
        /*0254*/ 	.word	0x0000d350
        /*0258*/ 	.word	0x00000007
        /*025c*/ 	.word	0x00000000
        /*0260*/ 	.short	0x010a
        /*0262*/ 	.byte	0x3f
	.zero		1


	//----- nvinfo : EIATTR_NUM_MBARRIERS
	.align		4
.L_37:
        /*0264*/ 	.byte	0x03, 0x38
        /*0266*/ 	.short	0x000a


	//----- nvinfo : EIATTR_EXIT_INSTR_OFFSETS
	.align		4
        /*0268*/ 	.byte	0x04, 0x1c
        /*026a*/ 	.short	(.L_39 - .L_38)


	//   ....[0]....
.L_38:
        /*026c*/ 	.word	0x000005e0


	//   ....[1]....
        /*0270*/ 	.word	0x00000ed0


	//   ....[2]....
        /*0274*/ 	.word	0x0000ba90


	//   ....[3]....
        /*0278*/ 	.word	0x0000c0c0


	//   ....[4]....
        /*027c*/ 	.word	0x0000d0b0


	//----- nvinfo : EIATTR_MAX_THREADS
	.align		4
.L_39:
        /*0280*/ 	.byte	0x04, 0x05
        /*0282*/ 	.short	(.L_41 - .L_40)
.L_40:
        /*0284*/ 	.word	0x00000180
        /*0288*/ 	.word	0x00000001
        /*028c*/ 	.word	0x00000001


	//----- nvinfo : EIATTR_CRS_STACK_SIZE
	.align		4
.L_41:
        /*0290*/ 	.byte	0x04, 0x1e
        /*0292*/ 	.short	(.L_43 - .L_42)
.L_42:
        /*0294*/ 	.word	0x00000000


	//----- nvinfo : EIATTR_CBANK_PARAM_SIZE
	.align		4
.L_43:
        /*0298*/ 	.byte	0x03, 0x19
        /*029a*/ 	.short	0x0470


	//----- nvinfo : EIATTR_PARAM_CBANK
	.align		4
        /*029c*/ 	.byte	0x04, 0x0a
        /*029e*/ 	.short	(.L_45 - .L_44)
	.align		4
.L_44:
        /*02a0*/ 	.word	index@(.nv.constant0._ZN7cutlass13device_kernelINS_4gemm6kernel13GemmUniversalIN4cute5tupleIJiiiiEEENS1_10collective13CollectiveMmaINS1_34MainloopSm90TmaGmmaWarpSpecializedILi4ENS5_IJNS4_1CILi1EEESB_SB_EEENS1_35KernelTmaWarpSpecializedCooperativeEEENS5_IJNSA_ILi192EEESF_NSA_ILi128EEEEEEaNS5_IJlSB_lEEEaSI_NS4_8TiledMMAINS4_8MMA_AtomIJNS4_4SM904GMMA27MMA_64x192x32_S32S8S8_SS_TNEEEENS4_6LayoutINS5_IJNSA_ILi2EEESB_SB_EEENS5_IJSB_NSA_ILi0EEESS_EEEEENS5_IJNS4_10UnderscoreESV_SV_EEEEENS4_13SM90_TMA_LOADENS4_14ComposedLayoutINS4_7SwizzleILi3ELi4ELi3EEENS4_18smem_ptr_flag_bitsILi8EEENSP_INS5_IJNSA_ILi8EEESG_EEENS5_IJSG_SB_EEEEEEEvNS4_8identityESY_S18_vS19_EENS_8epilogue10collective6detail29Sm90TmaWarpSpecializedAdapterINS1C_15DefaultEpilogueIaSI_SI_NS1B_6thread17LinearCombinationIaLi1EiiLNS1G_9ScaleType4KindE0ELNS_15FloatRoundStyleE2EaEENS1_15EpilogueDefaultEEEEEvvEEEEvNT_6ParamsE)
        /*02a4*/ 	.short	0x0210
        /*02a6*/ 	.short	0x0470


	//----- nvinfo : EIATTR_SW_WAR
	.align		4
.L_45:
        /*02a8*/ 	.byte	0x04, 0x36
        /*02aa*/ 	.short	(.L_47 - .L_46)
.L_46:
        /*02ac*/ 	.word	0x00000008
.L_47:


//--------------------- .nv.callgraph             --------------------------
	.section	.nv.callgraph,"",@"SHT_CUDA_CALLGRAPH"
	.align	4
	.sectionentsize	8
	.align		4
        /*0000*/ 	.word	0x00000000
	.align		4
        /*0004*/ 	.word	0xffffffff
	.align		4
        /*0008*/ 	.word	index@(_ZN7cutlass13device_kernelINS_4gemm6kernel13GemmUniversalIN4cute5tupleIJiiiiEEENS1_10collective13CollectiveMmaINS1_34MainloopSm90TmaGmmaWarpSpecializedILi4ENS5_IJNS4_1CILi1EEESB_SB_EEENS1_35KernelTmaWarpSpecializedCooperativeEEENS5_IJNSA_ILi192EEESF_NSA_ILi128EEEEEEaNS5_IJlSB_lEEEaSI_NS4_8TiledMMAINS4_8MMA_AtomIJNS4_4SM904GMMA27MMA_64x192x32_S32S8S8_SS_TNEEEENS4_6LayoutINS5_IJNSA_ILi2EEESB_SB_EEENS5_IJSB_NSA_ILi0EEESS_EEEEENS5_IJNS4_10UnderscoreESV_SV_EEEEENS4_13SM90_TMA_LOADENS4_14ComposedLayoutINS4_7SwizzleILi3ELi4ELi3EEENS4_18smem_ptr_flag_bitsILi8EEENSP_INS5_IJNSA_ILi8EEESG_EEENS5_IJSG_SB_EEEEEEEvNS4_8identityESY_S18_vS19_EENS_8epilogue10collective6detail29Sm90TmaWarpSpecializedAdapterINS1C_15DefaultEpilogueIaSI_SI_NS1B_6thread17LinearCombinationIaLi1EiiLNS1G_9ScaleType4KindE0ELNS_15FloatRoundStyleE2EaEENS1_15EpilogueDefaultEEEEEvvEEEEvNT_6ParamsE)
	.align		4
        /*000c*/ 	.word	index@(__assertfail)
	.align		4
        /*0010*/ 	.word	0x00000000
	.align		4
        /*0014*/ 	.word	0xfffffffe
	.align		4
        /*0018*/ 	.word	0x00000000
	.align		4
        /*001c*/ 	.word	0xfffffffd
	.align		4
        /*0020*/ 	.word	0x00000000
	.align		4
        /*0024*/ 	.word	0xfffffffc


//--------------------- .nv.constant4             --------------------------
	.section	.nv.constant4,"a",@progbits
	.align	8
	.align		8
.nv.constant4:
        /*0000*/ 	.dword	__assertfail
	.align		8
        /*0008*/ 	.dword	__unnamed_1
	.align		8
        /*0010*/ 	.dword	_ZN39_INTERNAL_e8d3feed_4_k_cu_440fffec_48334cuda3std3__45__cpo5beginE
	.align		8
        /*0018*/ 	.dword	_ZN39_INTERNAL_e8d3feed_4_k_cu_440fffec_48334cuda3std3__45__cpo3endE
	.align		8
        /*0020*/ 	.dword	_ZN39_INTERNAL_e8d3feed_4_k_cu_440fffec_48334cuda3std3__45__cpo6cbeginE
	.align		8
        /*0028*/ 	.dword	_ZN39_INTERNAL_e8d3feed_4_k_cu_440fffec_48334cuda3std3__45__cpo4cendE
	.align		8
        /*0030*/ 	.dword	_ZN39_INTERNAL_e8d3feed_4_k_cu_440fffec_48334cuda3std3__441_GLOBAL__N__e8d3feed_4_k_cu_440fffec_48336ignoreE
	.align		8
        /*0038*/ 	.dword	_ZN39_INTERNAL_e8d3feed_4_k_cu_440fffec_48334cuda3std3__419piecewise_constructE
	.align		8
        /*0040*/ 	.dword	_ZN39_INTERNAL_e8d3feed_4_k_cu_440fffec_48334cuda3std3__48in_placeE
	.align		8
        /*0048*/ 	.dword	_ZN39_INTERNAL_e8d3feed_4_k_cu_440fffec_48334cuda3std6ranges3__45__cpo4swapE
	.align		8
        /*0050*/ 	.dword	_ZN39_INTERNAL_e8d3feed_4_k_cu_440fffec_48334cuda3std6ranges3__45__cpo9iter_moveE
	.align		8
        /*0058*/ 	.dword	_ZN39_INTERNAL_e8d3feed_4_k_cu_440fffec_48334cute7productE
	.align		8
        /*0060*/ 	.dword	_ZN39_INTERNAL_e8d3feed_4_k_cu_440fffec_48334cute1_E
	.align		8
        /*0068*/ 	.dword	$str$22
	.align		8
        /*0070*/ 	.dword	$str$23


//--------------------- .text._ZN7cutlass13device_kernelINS_4gemm6kernel13GemmUniversalIN4cute5tupleIJiiiiEEENS1_10collective13CollectiveMmaINS1_34MainloopSm90TmaGmmaWarpSpecializedILi4ENS5_IJNS4_1CILi1EEESB_SB_EEENS1_35KernelTmaWarpSpecializedCooperativeEEENS5_IJNSA_ILi192EEESF_NSA_ILi128EEEEEEaNS5_IJlSB_lEEEaSI_NS4_8TiledMMAINS4_8MMA_AtomIJNS4_4SM904GMMA27MMA_64x192x32_S32S8S8_SS_TNEEEENS4_6LayoutINS5_IJNSA_ILi2EEESB_SB_EEENS5_IJSB_NSA_ILi0EEESS_EEEEENS5_IJNS4_10UnderscoreESV_SV_EEEEENS4_13SM90_TMA_LOADENS4_14ComposedLayoutINS4_7SwizzleILi3ELi4ELi3EEENS4_18smem_ptr_flag_bitsILi8EEENSP_INS5_IJNSA_ILi8EEESG_EEENS5_IJSG_SB_EEEEEEEvNS4_8identityESY_S18_vS19_EENS_8epilogue10collective6detail29Sm90TmaWarpSpecializedAdapterINS1C_15DefaultEpilogueIaSI_SI_NS1B_6thread17LinearCombinationIaLi1EiiLNS1G_9ScaleType4KindE0ELNS_15FloatRoundStyleE2EaEENS1_15EpilogueDefaultEEEEEvvEEEEvNT_6ParamsE --------------------------
	.section	.text._ZN7cutlass13device_kernelINS_4gemm6kernel13GemmUniversalIN4cute5tupleIJiiiiEEENS1_10collective13CollectiveMmaINS1_34MainloopSm90TmaGmmaWarpSpecializedILi4ENS5_IJNS4_1CILi1EEESB_SB_EEENS1_35KernelTmaWarpSpecializedCooperativeEEENS5_IJNSA_ILi192EEESF_NSA_ILi128EEEEEEaNS5_IJlSB_lEEEaSI_NS4_8TiledMMAINS4_8MMA_AtomIJNS4_4SM904GMMA27MMA_64x192x32_S32S8S8_SS_TNEEEENS4_6LayoutINS5_IJNSA_ILi2EEESB_SB_EEENS5_IJSB_NSA_ILi0EEESS_EEEEENS5_IJNS4_10UnderscoreESV_SV_EEEEENS4_13SM90_TMA_LOADENS4_14ComposedLayoutINS4_7SwizzleILi3ELi4ELi3EEENS4_18smem_ptr_flag_bitsILi8EEENSP_INS5_IJNSA_ILi8EEESG_EEENS5_IJSG_SB_EEEEEEEvNS4_8identityESY_S18_vS19_EENS_8epilogue10collective6detail29Sm90TmaWarpSpecializedAdapterINS1C_15DefaultEpilogueIaSI_SI_NS1B_6thread17LinearCombinationIaLi1EiiLNS1G_9ScaleType4KindE0ELNS_15FloatRoundStyleE2EaEENS1_15EpilogueDefaultEEEEEvvEEEEvNT_6ParamsE,"ax",@progbits
	.align	128
.text._ZN7cutlass13device_kernelINS_4gemm6kernel13GemmUniversalIN4cute5tupleIJiiiiEEENS1_10collective13CollectiveMmaINS1_34MainloopSm90TmaGmmaWarpSpecializedILi4ENS5_IJNS4_1CILi1EEESB_SB_EEENS1_35KernelTmaWarpSpecializedCooperativeEEENS5_IJNSA_ILi192EEESF_NSA_ILi128EEEEEEaNS5_IJlSB_lEEEaSI_NS4_8TiledMMAINS4_8MMA_AtomIJNS4_4SM904GMMA27MMA_64x192x32_S32S8S8_SS_TNEEEENS4_6LayoutINS5_IJNSA_ILi2EEESB_SB_EEENS5_IJSB_NSA_ILi0EEESS_EEEEENS5_IJNS4_10UnderscoreESV_SV_EEEEENS4_13SM90_TMA_LOADENS4_14ComposedLayoutINS4_7SwizzleILi3ELi4ELi3EEENS4_18smem_ptr_flag_bitsILi8EEENSP_INS5_IJNSA_ILi8EEESG_EEENS5_IJSG_SB_EEEEEEEvNS4_8identityESY_S18_vS19_EENS_8epilogue10collective6detail29Sm90TmaWarpSpecializedAdapterINS1C_15DefaultEpilogueIaSI_SI_NS1B_6thread17LinearCombinationIaLi1EiiLNS1G_9ScaleType4KindE0ELNS_15FloatRoundStyleE2EaEENS1_15EpilogueDefaultEEEEEvvEEEEvNT_6ParamsE:
        .type           _ZN7cutlass13device_kernelINS_4gemm6kernel13GemmUniversalIN4cute5tupleIJiiiiEEENS1_10collective13CollectiveMmaINS1_34MainloopSm90TmaGmmaWarpSpecializedILi4ENS5_IJNS4_1CILi1EEESB_SB_EEENS1_35KernelTmaWarpSpecializedCooperativeEEENS5_IJNSA_ILi192EEESF_NSA_ILi128EEEEEEaNS5_IJlSB_lEEEaSI_NS4_8TiledMMAINS4_8MMA_AtomIJNS4_4SM904GMMA27MMA_64x192x32_S32S8S8_SS_TNEEEENS4_6LayoutINS5_IJNSA_ILi2EEESB_SB_EEENS5_IJSB_NSA_ILi0EEESS_EEEEENS5_IJNS4_10UnderscoreESV_SV_EEEEENS4_13SM90_TMA_LOADENS4_14ComposedLayoutINS4_7SwizzleILi3ELi4ELi3EEENS4_18smem_ptr_flag_bitsILi8EEENSP_INS5_IJNSA_ILi8EEESG_EEENS5_IJSG_SB_EEEEEEEvNS4_8identityESY_S18_vS19_EENS_8epilogue10collective6detail29Sm90TmaWarpSpecializedAdapterINS1C_15DefaultEpilogueIaSI_SI_NS1B_6thread17LinearCombinationIaLi1EiiLNS1G_9ScaleType4KindE0ELNS_15FloatRoundStyleE2EaEENS1_15EpilogueDefaultEEEEEvvEEEEvNT_6ParamsE,@function
        .size           _ZN7cutlass13device_kernelINS_4gemm6kernel13GemmUniversalIN4cute5tupleIJiiiiEEENS1_10collective13CollectiveMmaINS1_34MainloopSm90TmaGmmaWarpSpecializedILi4ENS5_IJNS4_1CILi1EEESB_SB_EEENS1_35KernelTmaWarpSpecializedCooperativeEEENS5_IJNSA_ILi192EEESF_NSA_ILi128EEEEEEaNS5_IJlSB_lEEEaSI_NS4_8TiledMMAINS4_8MMA_AtomIJNS4_4SM904GMMA27MMA_64x192x32_S32S8S8_SS_TNEEEENS4_6LayoutINS5_IJNSA_ILi2EEESB_SB_EEENS5_IJSB_NSA_ILi0EEESS_EEEEENS5_IJNS4_10UnderscoreESV_SV_EEEEENS4_13SM90_TMA_LOADENS4_14ComposedLayoutINS4_7SwizzleILi3ELi4ELi3EEENS4_18smem_ptr_flag_bitsILi8EEENSP_INS5_IJNSA_ILi8EEESG_EEENS5_IJSG_SB_EEEEEEEvNS4_8identityESY_S18_vS19_EENS_8epilogue10collective6detail29Sm90TmaWarpSpecializedAdapterINS1C_15DefaultEpilogueIaSI_SI_NS1B_6thread17LinearCombinationIaLi1EiiLNS1G_9ScaleType4KindE0ELNS_15FloatRoundStyleE2EaEENS1_15EpilogueDefaultEEEEEvvEEEEvNT_6ParamsE,(.L_x_454 - _ZN7cutlass13device_kernelINS_4gemm6kernel13GemmUniversalIN4cute5tupleIJiiiiEEENS1_10collective13CollectiveMmaINS1_34MainloopSm90TmaGmmaWarpSpecializedILi4ENS5_IJNS4_1CILi1EEESB_SB_EEENS1_35KernelTmaWarpSpecializedCooperativeEEENS5_IJNSA_ILi192EEESF_NSA_ILi128EEEEEEaNS5_IJlSB_lEEEaSI_NS4_8TiledMMAINS4_8MMA_AtomIJNS4_4SM904GMMA27MMA_64x192x32_S32S8S8_SS_TNEEEENS4_6LayoutINS5_IJNSA_ILi2EEESB_SB_EEENS5_IJSB_NSA_ILi0EEESS_EEEEENS5_IJNS4_10UnderscoreESV_SV_EEEEENS4_13SM90_TMA_LOADENS4_14ComposedLayoutINS4_7SwizzleILi3ELi4ELi3EEENS4_18smem_ptr_flag_bitsILi8EEENSP_INS5_IJNSA_ILi8EEESG_EEENS5_IJSG_SB_EEEEEEEvNS4_8identityESY_S18_vS19_EENS_8epilogue10collective6detail29Sm90TmaWarpSpecializedAdapterINS1C_15DefaultEpilogueIaSI_SI_NS1B_6thread17LinearCombinationIaLi1EiiLNS1G_9ScaleType4KindE0ELNS_15FloatRoundStyleE2EaEENS1_15EpilogueDefaultEEEEEvvEEEEvNT_6ParamsE)
        .other          _ZN7cutlass13device_kernelINS_4gemm6kernel13GemmUniversalIN4cute5tupleIJiiiiEEENS1_10collective13CollectiveMmaINS1_34MainloopSm90TmaGmmaWarpSpecializedILi4ENS5_IJNS4_1CILi1EEESB_SB_EEENS1_35KernelTmaWarpSpecializedCooperativeEEENS5_IJNSA_ILi192EEESF_NSA_ILi128EEEEEEaNS5_IJlSB_lEEEaSI_NS4_8TiledMMAINS4_8MMA_AtomIJNS4_4SM904GMMA27MMA_64x192x32_S32S8S8_SS_TNEEEENS4_6LayoutINS5_IJNSA_ILi2EEESB_SB_EEENS5_IJSB_NSA_ILi0EEESS_EEEEENS5_IJNS4_10UnderscoreESV_SV_EEEEENS4_13SM90_TMA_LOADENS4_14ComposedLayoutINS4_7SwizzleILi3ELi4ELi3EEENS4_18smem_ptr_flag_bitsILi8EEENSP_INS5_IJNSA_ILi8EEESG_EEENS5_IJSG_SB_EEEEEEEvNS4_8identityESY_S18_vS19_EENS_8epilogue10collective6detail29Sm90TmaWarpSpecializedAdapterINS1C_15DefaultEpilogueIaSI_SI_NS1B_6thread17LinearCombinationIaLi1EiiLNS1G_9ScaleType4KindE0ELNS_15FloatRoundStyleE2EaEENS1_15EpilogueDefaultEEEEEvvEEEEvNT_6ParamsE,@"STO_CUDA_ENTRY STV_DEFAULT"
_ZN7cutlass13device_kernelINS_4gemm6kernel13GemmUniversalIN4cute5tupleIJiiiiEEENS1_10collective13CollectiveMmaINS1_34MainloopSm90TmaGmmaWarpSpecializedILi4ENS5_IJNS4_1CILi1EEESB_SB_EEENS1_35KernelTmaWarpSpecializedCooperativeEEENS5_IJNSA_ILi192EEESF_NSA_ILi128EEEEEEaNS5_IJlSB_lEEEaSI_NS4_8TiledMMAINS4_8MMA_AtomIJNS4_4SM904GMMA27MMA_64x192x32_S32S8S8_SS_TNEEEENS4_6LayoutINS5_IJNSA_ILi2EEESB_SB_EEENS5_IJSB_NSA_ILi0EEESS_EEEEENS5_IJNS4_10UnderscoreESV_SV_EEEEENS4_13SM90_TMA_LOADENS4_14ComposedLayoutINS4_7SwizzleILi3ELi4ELi3EEENS4_18smem_ptr_flag_bitsILi8EEENSP_INS5_IJNSA_ILi8EEESG_EEENS5_IJSG_SB_EEEEEEEvNS4_8identityESY_S18_vS19_EENS_8epilogue10collective6detail29Sm90TmaWarpSpecializedAdapterINS1C_15DefaultEpilogueIaSI_SI_NS1B_6thread17LinearCombinationIaLi1EiiLNS1G_9ScaleType4KindE0ELNS_15FloatRoundStyleE2EaEENS1_15EpilogueDefaultEEEEEvvEEEEvNT_6ParamsE:
[----:B------:R-:W0:Y:S02]  /*0000*/  LDC R1, c[0x0][0x28] ;  /* 0x00000a00ff017b82 */ /* 0x000e240000000800 */
[----:B0-----:R-:W-:Y:S01]  /*0010*/  VIADD R1, R1, 0xfffffff8 ;  /* 0xfffffff801017836 */ /* 0x001fe20000000000 */
[----:B------:R-:W0:Y:S01]  /*0020*/  S2R R18, SR_TID.X ;  /* 0x0000000000127919 */ /* 0x000e220000002100 */
[----:B------:R-:W-:Y:S01]  /*0030*/  ELECT P0, URZ, PT ;  /* 0x00000000003f782f */ /* 0x000fe20003800000 */
[----:B------:R-:W-:Y:S01]  /*0040*/  BSSY B0, `(.L_x_0) ;  /* 0x000000f000007945 */ /* 0x000fe20003800000 */
[--C-:B0-----:R-:W-:Y:S02]  /*0050*/  SHF.R.U32.HI R0, RZ, 0x5, R18.reuse ;  /* 0x00000005ff007819 */ /* 0x101fe40000011612 */
[----:B------:R-:W-:-:S03]  /*0060*/  SHF.R.U32.HI R2, RZ, 0x7, R18 ;  /* 0x00000007ff027819 */ /* 0x000fc60000011612 */
[----:B------:R-:W0:Y:S04]  /*0070*/  SHFL.IDX PT, R5, R0, RZ, 0x1f ;  /* 0x00001fff00057589 */ /* 0x000e2800000e0000 */
[----:B------:R1:W2:Y:S01]  /*0080*/  SHFL.IDX PT, R8, R2, RZ, 0x1f ;  /* 0x00001fff02087589 */ /* 0x0002a200000e0000 */
[----:B0-----:R-:W-:-:S13]  /*0090*/  ISETP.NE.OR P0, PT, R5, RZ, !P0 ;  /* 0x000000ff0500720c */ /* 0x001fda0004705670 */
[----:B-12---:R-:W-:Y:S05]  /*00a0*/  @P0 BRA `(.L_x_1) ;  /* 0x0000000000200947 */ /* 0x006fea0003800000 */
[----:B------:R-:W-:Y:S02]  /*00b0*/  ULDC.64 UR4, c[0x0][0x198] ;  /* 0x0000660000047ab9 */ /* 0x000fe40000000a00 */
[----:B------:R-:W-:Y:S02]  /*00c0*/  UIADD3 UR6, UP0, UR4, 0xf0, URZ ;  /* 0x000000f004067890 */ /* 0x000fe4000ff1e03f */
[----:B------:R-:W-:Y:S02]  /*00d0*/  UIADD3 UR4, UP1, UR4, 0x1f0, URZ ;  /* 0x000001f004047890 */ /* 0x000fe4000ff3e03f */
[----:B------:R-:W-:Y:S02]  /*00e0*/  UIADD3.X UR7, URZ, UR5, URZ, UP0, !UPT ;  /* 0x000000053f077290 */ /* 0x000fe400087fe43f */
[----:B------:R-:W-:-:S07]  /*00f0*/  UIADD3.X UR5, URZ, UR5, URZ, UP1, !UPT ;  /* 0x000000053f057290 */ /* 0x000fce0008ffe43f */
[----:B------:R0:W-:Y:S02]  /*0100*/  UTMACCTL.PF [UR6] ;  /* 0x00000000060079b9 */ /* 0x0001e40008040000 */
[----:B------:R0:W-:Y:S02]  /*0110*/  UTMACCTL.PF [UR4] ;  /* 0x00000000040079b9 */ /* 0x0001e40008040000 */
[----:B0-----:R-:W-:Y:S01]  /*0120*/  NOP ;  /* 0x0000000000007918 */ /* 0x001fe20000000000 */
.L_x_1:
[----:B------:R-:W-:Y:S05]  /*0130*/  BSYNC B0 ;  /* 0x0000000000007941 */ /* 0x000fea0003800000 */
.L_x_0:
[----:B------:R-:W0:Y:S02]  /*0140*/  SHFL.IDX PT, R2, R0, RZ, 0x1f ;  /* 0x00001fff00027589 */ /* 0x000e2400000e0000 */
[----:B0-----:R-:W-:-:S13]  /*0150*/  ISETP.NE.AND P0, PT, R2, RZ, PT ;  /* 0x000000ff0200720c */ /* 0x001fda0003f05270 */
[----:B------:R-:W-:Y:S05]  /*0160*/  @P0 BRA `(.L_x_2) ;  /* 0x0000000000580947 */ /* 0x000fea0003800000 */
[----:B------:R-:W0:Y:S01]  /*0170*/  S2UR UR8, SR_CgaCtaId ;  /* 0x00000000000879c3 */ /* 0x000e220000008800 */
[----:B------:R-:W-:Y:S01]  /*0180*/  UMOV UR4, 0x400 ;  /* 0x0000040000047882 */ /* 0x000fe20000000000 */
[----:B------:R-:W-:Y:S01]  /*0190*/  UMOV UR5, 0x1 ;  /* 0x0000000100057882 */ /* 0x000fe20000000000 */
[----:B------:R-:W-:Y:S01]  /*01a0*/  UMOV UR6, 0x100 ;  /* 0x0000010000067882 */ /* 0x000fe20000000000 */
[----:B------:R-:W-:Y:S01]  /*01b0*/  ELECT P0, URZ, PT ;  /* 0x00000000003f782f */ /* 0x000fe20003800000 */
[----:B------:R-:W-:-:S04]  /*01c0*/  UIADD3 UR6, -UR6, 0x100000, URZ ;  /* 0x0010000006067890 */ /* 0x000fc8000fffe13f */
[----:B------:R-:W-:Y:S02]  /*01d0*/  USHF.L.U32 UR7, UR6, 0xb, URZ ;  /* 0x0000000b06077899 */ /* 0x000fe4000800063f */
[----:B------:R-:W-:Y:S02]  /*01e0*/  USHF.L.U32 UR6, UR6, 0x1, URZ ;  /* 0x0000000106067899 */ /* 0x000fe4000800063f */
[----:B0-----:R-:W-:Y:S02]  /*01f0*/  ULEA UR8, UR8, UR4, 0x18 ;  /* 0x0000000408087291 */ /* 0x001fe4000f8ec03f */
[----:B------:R-:W-:-:S04]  /*0200*/  UIADD3 UR4, -UR5, 0x100000, URZ ;  /* 0x0010000005047890 */ /* 0x000fc8000fffe13f */
[----:B------:R-:W-:Y:S02]  /*0210*/  USHF.L.U32 UR5, UR4, 0xb, URZ ;  /* 0x0000000b04057899 */ /* 0x000fe4000800063f */
[----:B------:R-:W-:Y:S01]  /*0220*/  USHF.L.U32 UR4, UR4, 0x1, URZ ;  /* 0x0000000104047899 */ /* 0x000fe2000800063f */
[----:B------:R-:W0:Y:S11]  /*0230*/  FENCE.VIEW.ASYNC.S ;  /* 0x00000000000073c6 */ /* 0x000e360000000000 */
[----:B0-----:R0:W1:Y:S01]  /*0240*/  SYNCS.EXCH.64 URZ, [UR8], UR4 ;  /* 0x00000004083f75b2 */ /* 0x0010620008000100 */
[----:B------:R0:W2:Y:S01]  /*0250*/  SYNCS.EXCH.64 URZ, [UR8+0x20], UR6 ;  /* 0x00002006083f75b2 */ /* 0x0000a20008000100 */
[----:B------:R0:W3:Y:S01]  /*0260*/  SYNCS.EXCH.64 URZ, [UR8+0x8], UR4 ;  /* 0x00000804083f75b2 */ /* 0x0000e20008000100 */
[----:B------:R0:W4:Y:S01]  /*0270*/  SYNCS.EXCH.64 URZ, [UR8+0x28], UR6 ;  /* 0x00002806083f75b2 */ /* 0x0001220008000100 */
[----:B------:R0:W0:Y:S01]  /*0280*/  SYNCS.EXCH.64 URZ, [UR8+0x10], UR4 ;  /* 0x00001004083f75b2 */ /* 0x0000220008000100 */
[----:B------:R0:W0:Y:S01]  /*0290*/  SYNCS.EXCH.64 URZ, [UR8+0x30], UR6 ;  /* 0x00003006083f75b2 */ /* 0x0000220008000100 */
[----:B------:R0:W0:Y:S01]  /*02a0*/  SYNCS.EXCH.64 URZ, [UR8+0x18], UR4 ;  /* 0x00001804083f75b2 */ /* 0x0000220008000100 */
[----:B------:R0:W0:Y:S01]  /*02b0*/  SYNCS.EXCH.64 URZ, [UR8+0x38], UR6 ;  /* 0x00003806083f75b2 */ /* 0x0000220008000100 */
[----:B------:R-:W-:Y:S01]  /*02c0*/  NOP ;  /* 0x0000000000007918 */ /* 0x000fe20000000000 */
.L_x_2:
[----:B------:R-:W5:Y:S01]  /*02d0*/  SHFL.IDX PT, R0, R0, RZ, 0x1f ;  /* 0x00001fff00007589 */ /* 0x000f6200000e0000 */
[----:B------:R-:W-:Y:S01]  /*02e0*/  ELECT P0, URZ, PT ;  /* 0x00000000003f782f */ /* 0x000fe20003800000 */
[----:B------:R-:W1:Y:S01]  /*02f0*/  LDC R2, c[0x0][0x65c] ;  /* 0x00019700ff027b82 */ /* 0x000e620000000800 */
[----:B------:R-:W-:Y:S01]  /*0300*/  SHF.R.S32.HI R6, RZ, 0x1f, R5 ;  /* 0x0000001fff067819 */ /* 0x000fe20000011405 */
[----:B------:R-:W2:Y:S01]  /*0310*/  S2R R3, SR_CTAID.Y ;  /* 0x0000000000037919 */ /* 0x000ea20000002600 */
[----:B0-----:R-:W-:Y:S01]  /*0320*/  UMOV UR4, 0x20 ;  /* 0x0000002000047882 */ /* 0x001fe20000000000 */
[----:B------:R-:W-:Y:S01]  /*0330*/  ISETP.NE.AND P2, PT, R8, RZ, PT ;  /* 0x000000ff0800720c */ /* 0x000fe20003f45270 */
[----:B------:R-:W-:Y:S01]  /*0340*/  NOP ;  /* 0x0000000000007918 */ /* 0x000fe20000000000 */
[----:B------:R-:W0:Y:S01]  /*0350*/  S2R R4, SR_CTAID.X ;  /* 0x0000000000047919 */ /* 0x000e220000002500 */
[----:B------:R-:W-:Y:S01]  /*0360*/  LEA.HI R6, R6, R5, RZ, 0x2 ;  /* 0x0000000506067211 */ /* 0x000fe200078f10ff */
[----:B------:R-:W-:Y:S01]  /*0370*/  NOP ;  /* 0x0000000000007918 */ /* 0x000fe20000000000 */
[----:B-----5:R-:W-:-:S02]  /*0380*/  ISETP.NE.OR P0, PT, R0, RZ, !P0 ;  /* 0x000000ff0000720c */ /* 0x020fc40004705670 */
[----:B-1----:R-:W-:Y:S02]  /*0390*/  ISETP.NE.AND P3, PT, R2, 0x1, PT ;  /* 0x000000010200780c */ /* 0x002fe40003f65270 */
[----:B------:R-:W-:-:S05]  /*03a0*/  LOP3.LUT R0, R6, 0xfffffffc, RZ, 0xc0, !PT ;  /* 0xfffffffc06007812 */ /* 0x000fca00078ec0ff */
[----:B------:R-:W-:Y:S02]  /*03b0*/  IMAD.IADD R0, R5, 0x1, -R0 ;  /* 0x0000000105007824 */ /* 0x000fe400078e0a00 */
[----:B------:R-:W-:Y:S02]  /*03c0*/  IMAD.MOV.U32 R5, RZ, RZ, RZ ;  /* 0x000000ffff057224 */ /* 0x000fe400078e00ff */
[----:B------:R-:W-:Y:S01]  /*03d0*/  VOTEU.ALL UP0, P0 ;  /* 0x00000000003f7886 */ /* 0x000fe20000000000 */
[----:B------:R-:W-:Y:S01]  /*03e0*/  VOTEU.ALL UP1, P0 ;  /* 0x00000000003f7886 */ /* 0x000fe20000020000 */
[----:B------:R-:W0:Y:S01]  /*03f0*/  @P3 LDC R17, c[0x0][0x10] ;  /* 0x00000400ff113b82 */ /* 0x000e220000000800 */
[----:B--2---:R-:W-:Y:S02]  /*0400*/  @P3 IMAD.MOV.U32 R6, RZ, RZ, R3 ;  /* 0x000000ffff063224 */ /* 0x004fe400078e0003 */
[----:B------:R-:W-:Y:S01]  /*0410*/  @!UP0 UMOV UR6, 0x400 ;  /* 0x0000040000068882 */ /* 0x000fe20000000000 */
[----:B------:R-:W-:-:S04]  /*0420*/  @!UP0 UIADD3 UR4, -UR4, 0x100000, URZ ;  /* 0x0010000004048890 */ /* 0x000fc8000fffe13f */
[----:B------:R-:W-:Y:S02]  /*0430*/  @!UP0 USHF.L.U32 UR5, UR4, 0xb, URZ ;  /* 0x0000000b04058899 */ /* 0x000fe4000800063f */
[----:B------:R-:W-:Y:S01]  /*0440*/  @!UP0 USHF.L.U32 UR4, UR4, 0x1, URZ ;  /* 0x0000000104048899 */ /* 0x000fe2000800063f */
[----:B------:R-:W-:Y:S02]  /*0450*/  @P3 IMAD.MOV.U32 R7, RZ, RZ, RZ ;  /* 0x000000ffff073224 */ /* 0x000fe400078e00ff */
[----:B------:R-:W-:Y:S01]  /*0460*/  @P3 IMAD.MOV.U32 R11, RZ, RZ, RZ ;  /* 0x000000ffff0b3224 */ /* 0x000fe200078e00ff */
[----:B------:R-:W1:Y:S08]  /*0470*/  @!UP0 S2UR UR7, SR_CgaCtaId ;  /* 0x00000000000789c3 */ /* 0x000e700000008800 */
[----:B------:R-:W2:Y:S01]  /*0480*/  @!P3 LDC R9, c[0x0][0xc] ;  /* 0x00000300ff09bb82 */ /* 0x000ea20000000800 */
[----:B0-----:R-:W-:-:S04]  /*0490*/  @P3 IMAD.WIDE.U32 R16, R4, R17, R6 ;  /* 0x0000001104103225 */ /* 0x001fc800078e0006 */
[----:B------:R-:W-:Y:S01]  /*04a0*/  @P3 IMAD.IADD R17, R17, 0x1, R11 ;  /* 0x0000000111113824 */ /* 0x000fe200078e020b */
[----:B-1----:R-:W-:Y:S01]  /*04b0*/  @!UP0 ULEA UR6, UR7, UR6, 0x18 ;  /* 0x0000000607068291 */ /* 0x002fe2000f8ec03f */
[----:B------:R-:W-:Y:S01]  /*04c0*/  VOTEU.ALL UP0, P0 ;  /* 0x00000000003f7886 */ /* 0x000fe20000000000 */
[----:B------:R-:W-:-:S04]  /*04d0*/  ISETP.NE.AND P0, PT, R0, 0x3, PT ;  /* 0x000000030000780c */ /* 0x000fc80003f05270 */
[----:B------:R-:W-:Y:S01]  /*04e0*/  ISETP.EQ.OR P0, PT, R0, RZ, !P0 ;  /* 0x000000ff0000720c */ /* 0x000fe20004702670 */
[----:B--2---:R-:W-:-:S03]  /*04f0*/  @!P3 IMAD.WIDE.U32 R6, R9, R3, R4 ;  /* 0x000000030906b225 */ /* 0x004fc600078e0004 */
[C---:B------:R-:W-:Y:S01]  /*0500*/  ISETP.EQ.AND P0, PT, R8.reuse, RZ, P0 ;  /* 0x000000ff0800720c */ /* 0x040fe20000702270 */
[----:B------:R-:W-:Y:S01]  /*0510*/  VIADD R8, R8, 0xffffffff ;  /* 0xffffffff08087836 */ /* 0x000fe20000000000 */
[----:B------:R-:W0:Y:S02]  /*0520*/  FENCE.VIEW.ASYNC.S ;  /* 0x00000000000073c6 */ /* 0x000e240000000000 */
[----:B0-----:R0:W3:Y:S01]  /*0530*/  @!UP0 SYNCS.EXCH.64 URZ, [UR6+0x50], UR4 ;  /* 0x00005004063f85b2 */ /* 0x0010e20008000100 */
[----:B------:R-:W-:Y:S01]  /*0540*/  @!P3 IMAD.MOV.U32 R16, RZ, RZ, R6 ;  /* 0x000000ffff10b224 */ /* 0x000fe200078e0006 */
[----:B------:R-:W-:Y:S01]  /*0550*/  SEL R19, RZ, 0x1, !P0 ;  /* 0x00000001ff137807 */ /* 0x000fe20004000000 */
[----:B------:R-:W-:Y:S01]  /*0560*/  @!P3 IMAD.MOV.U32 R17, RZ, RZ, R7 ;  /* 0x000000ffff11b224 */ /* 0x000fe200078e0007 */
[----:B------:R-:W-:-:S04]  /*0570*/  ISETP.GE.U32.AND P1, PT, R8, 0x2, PT ;  /* 0x000000020800780c */ /* 0x000fc80003f26070 */
[----:B------:R-:W-:Y:S01]  /*0580*/  SEL R19, R19, 0x2, P1 ;  /* 0x0000000213137807 */ /* 0x000fe20000800000 */
[----:B------:R0:W3:Y:S01]  /*0590*/  @!UP1 SYNCS.EXCH.64 URZ, [UR6+0x58], UR4 ;  /* 0x00005804063f95b2 */ /* 0x0000e20008000100 */
[----:B------:R-:W-:Y:S01]  /*05a0*/  NOP ;  /* 0x0000000000007918 */ /* 0x000fe20000000000 */
[----:B---34-:R-:W-:Y:S06]  /*05b0*/  BAR.SYNC.DEFER_BLOCKING 0x0 ;  /* 0x0000000000007b1d */ /* 0x018fec0000010000 */
[----:B------:R-:W-:Y:S05]  /*05c0*/  @!P2 BRA `(.L_x_3) ;  /* 0x000000b40034a947 */ /* 0x000fea0003800000 */
[----:B------:R-:W-:-:S13]  /*05d0*/  ISETP.GT.U32.AND P0, PT, R8, 0x1, PT ;  /* 0x000000010800780c */ /* 0x000fda0003f04070 */
[----:B0-----:R-:W-:Y:S05]  /*05e0*/  @P0 EXIT ;  /* 0x000000000000094d */ /* 0x001fea0003800000 */
[----:B------:R-:W-:Y:S01]  /*05f0*/  IMAD.MOV.U32 R6, RZ, RZ, -0x1 ;  /* 0xffffffffff067424 */ /* 0x000fe200078e00ff */
[----:B------:R-:W-:Y:S01]  /*0600*/  ULDC.64 UR4, c[0x0][0x650] ;  /* 0x0001940000047ab9 */ /* 0x000fe20000000a00 */
[----:B------:R-:W-:Y:S01]  /*0610*/  PRMT R0, RZ, 0x7610, R0 ;  /* 0x00007610ff007816 */ /* 0x000fe20000000000 */
[----:B------:R-:W-:Y:S01]  /*0620*/  IMAD.MOV.U32 R23, RZ, RZ, -0x1 ;  /* 0xffffffffff177424 */ /* 0x000fe200078e00ff */
[----:B------:R-:W-:Y:S01]  /*0630*/  ISETP.GE.U32.AND P0, PT, R16, UR4, PT ;  /* 0x0000000410007c0c */ /* 0x000fe2000bf06070 */
[----:B------:R0:W-:Y:S01]  /*0640*/  STL [R1], R6 ;  /* 0x0000000601007387 */ /* 0x0001e20000100800 */
[----:B------:R-:W-:Y:S02]  /*0650*/  IMAD.MOV.U32 R22, RZ, RZ, -0x1 ;  /* 0xffffffffff167424 */ /* 0x000fe400078e00ff */
[----:B------:R-:W-:-:S13]  /*0660*/  ISETP.GE.U32.AND.EX P0, PT, R17, UR5, PT, P0 ;  /* 0x0000000511007c0c */ /* 0x000fda000bf06100 */
[----:B0-----:R-:W-:Y:S05]  /*0670*/  @P0 BRA `(.L_x_4) ;  /* 0x00000004005c0947 */ /* 0x001fea0003800000 */
[----:B------:R-:W0:Y:S01]  /*0680*/  LDC.64 R14, c[0x0][0x628] ;  /* 0x00018a00ff0e7b82 */ /* 0x000e220000000a00 */
[----:B------:R-:W-:Y:S02]  /*0690*/  IMAD.MOV.U32 R6, RZ, RZ, R16 ;  /* 0x000000ffff067224 */ /* 0x000fe400078e0010 */
[----:B------:R-:W-:-:S05]  /*06a0*/  IMAD.MOV.U32 R7, RZ, RZ, R17 ;  /* 0x000000ffff077224 */ /* 0x000fca00078e0011 */
[----:B------:R-:W1:Y:S08]  /*06b0*/  LDC R0, c[0x0][0x630] ;  /* 0x00018c00ff007b82 */ /* 0x000e700000000800 */
[----:B------:R-:W2:Y:S01]  /*06c0*/  LDC.64 R20, c[0x0][0x620] ;  /* 0x00018800ff147b82 */ /* 0x000ea20000000a00 */
[----:B0-----:R-:W-:-:S04]  /*06d0*/  ISETP.NE.U32.AND P0, PT, R14, RZ, PT ;  /* 0x000000ff0e00720c */ /* 0x001fc80003f05070 */
[----:B------:R-:W-:-:S13]  /*06e0*/  ISETP.NE.AND.EX P0, PT, R15, RZ, PT, P0 ;  /* 0x000000ff0f00720c */ /* 0x000fda0003f05300 */
[----:B-12---:R-:W-:Y:S05]  /*06f0*/  @!P0 BRA `(.L_x_5) ;  /* 0x0000000000288947 */ /* 0x006fea0003800000 */
[----:B------:R-:W0:Y:S02]  /*0700*/  LDC R11, c[0x0][0x634] ;  /* 0x00018d00ff0b7b82 */ /* 0x000e240000000800 */
[----:B0-----:R-:W-:-:S05]  /*0710*/  IADD3 R11, P0, R16, R11, RZ ;  /* 0x0000000b100b7210 */ /* 0x001fca0007f1e0ff */
[----:B------:R-:W-:-:S04]  /*0720*/  IMAD.X R13, RZ, RZ, R17, P0 ;  /* 0x000000ffff0d7224 */ /* 0x000fc800000e0611 */
[----:B------:R-:W-:-:S04]  /*0730*/  IMAD.WIDE.U32 R6, R13, R14, RZ ;  /* 0x0000000e0d067225 */ /* 0x000fc800078e00ff */
[----:B------:R-:W-:-:S04]  /*0740*/  IMAD.WIDE.U32 R8, P0, R11, R15, R6 ;  /* 0x0000000f0b087225 */ /* 0x000fc80007800006 */
[----:B------:R-:W-:-:S04]  /*0750*/  IMAD.WIDE.U32 R6, R11, R14, RZ ;  /* 0x0000000e0b067225 */ /* 0x000fc800078e00ff */
[----:B------:R-:W-:Y:S01]  /*0760*/  IMAD.X R11, RZ, RZ, RZ, P0 ;  /* 0x000000ffff0b7224 */ /* 0x000fe200000e06ff */
[----:B------:R-:W-:Y:S01]  /*0770*/  IADD3 RZ, P0, R7, R8, RZ ;  /* 0x0000000807ff7210 */ /* 0x000fe20007f1e0ff */
[----:B------:R-:W-:-:S04]  /*0780*/  IMAD.MOV.U32 R10, RZ, RZ, R9 ;  /* 0x000000ffff0a7224 */ /* 0x000fc800078e0009 */
[----:B------:R-:W-:-:S08]  /*0790*/  IMAD.WIDE.U32.X R6, R13, R15, R10, P0 ;  /* 0x0000000f0d067225 */ /* 0x000fd000000e040a */
.L_x_5:
[-CC-:B------:R-:W-:Y:S01]  /*07a0*/  SHF.R.U64 R27, R6, R0.reuse, R7.reuse ;  /* 0x00000000061b7219 */ /* 0x180fe20000001207 */
[----:B------:R-:W0:Y:S01]  /*07b0*/  LDC R10, c[0x0][0x618] ;  /* 0x00018600ff0a7b82 */ /* 0x000e220000000800 */
[----:B------:R-:W-:Y:S01]  /*07c0*/  SHF.R.U32.HI R5, RZ, R0, R7 ;  /* 0x00000000ff057219 */ /* 0x000fe20000011607 */
[----:B------:R-:W-:Y:S01]  /*07d0*/  ULDC UR4, c[0x0][0x150] ;  /* 0x0000540000047ab9 */ /* 0x000fe20000000800 */
[----:B------:R-:W-:Y:S02]  /*07e0*/  IADD3 R9, P0, RZ, -R27, RZ ;  /* 0x8000001bff097210 */ /* 0x000fe40007f1e0ff */
[----:B------:R-:W-:-:S03]  /*07f0*/  I2FP.F32.U32 R0, R4 ;  /* 0x0000000400007245 */ /* 0x000fc60000201000 */
[----:B------:R-:W1:Y:S01]  /*0800*/  LDC.64 R24, c[0x0][0x640] ;  /* 0x00019000ff187b82 */ /* 0x000e620000000a00 */
[----:B------:R-:W-:Y:S02]  /*0810*/  IMAD.X R11, RZ, RZ, ~R5, P0 ;  /* 0x000000ffff0b7224 */ /* 0x000fe400000e0e05 */
[----:B------:R-:W-:Y:S01]  /*0820*/  FMUL R0, R0, UR4 ;  /* 0x0000000400007c20 */ /* 0x000fe20008400000 */
[----:B------:R-:W-:Y:S01]  /*0830*/  IMAD.WIDE.U32 R6, R9, R20, R16 ;  /* 0x0000001409067225 */ /* 0x000fe200078e0010 */
[----:B------:R-:W-:-:S03]  /*0840*/  ULDC UR4, c[0x0][0x154] ;  /* 0x0000550000047ab9 */ /* 0x000fc60000000800 */
[----:B------:R-:W-:Y:S01]  /*0850*/  IMAD R8, R11, R20, RZ ;  /* 0x000000140b087224 */ /* 0x000fe200078e02ff */
[----:B------:R-:W2:Y:S01]  /*0860*/  LDC R5, c[0x0][0x144] ;  /* 0x00005100ff057b82 */ /* 0x000ea20000000800 */
[----:B------:R-:W3:Y:S02]  /*0870*/  F2I.U32.TRUNC.NTZ R0, R0 ;  /* 0x0000000000007305 */ /* 0x000ee4000020f000 */
[----:B------:R-:W-:-:S04]  /*0880*/  IMAD R9, R9, R21, R8 ;  /* 0x0000001509097224 */ /* 0x000fc800078e0208 */
[----:B------:R-:W-:Y:S01]  /*0890*/  IMAD.IADD R7, R7, 0x1, R9 ;  /* 0x0000000107077824 */ /* 0x000fe200078e0209 */
[----:B------:R-:W4:Y:S01]  /*08a0*/  LDC R12, c[0x0][0x608] ;  /* 0x00018200ff0c7b82 */ /* 0x000f220000000800 */
[----:B------:R-:W-:-:S03]  /*08b0*/  IMAD.MOV.U32 R9, RZ, RZ, -0x1 ;  /* 0xffffffffff097424 */ /* 0x000fc600078e00ff */
[-CC-:B0-----:R-:W-:Y:S02]  /*08c0*/  SHF.R.U64 R20, R6, R10.reuse, R7.reuse ;  /* 0x0000000a06147219 */ /* 0x181fe40000001207 */
[----:B------:R-:W-:Y:S02]  /*08d0*/  I2FP.F32.U32 R6, R3 ;  /* 0x0000000300067245 */ /* 0x000fe40000201000 */
[----:B------:R-:W0:Y:S01]  /*08e0*/  LDC R22, c[0x0][0x658] ;  /* 0x00019600ff167b82 */ /* 0x000e220000000800 */
[----:B-1----:R-:W-:Y:S01]  /*08f0*/  ISETP.NE.U32.AND P0, PT, R24, RZ, PT ;  /* 0x000000ff1800720c */ /* 0x002fe20003f05070 */
[----:B---3--:R-:W-:Y:S01]  /*0900*/  IMAD.MOV R8, RZ, RZ, -R0 ;  /* 0x000000ffff087224 */ /* 0x008fe200078e0a00 */
[----:B------:R-:W-:Y:S01]  /*0910*/  SHF.R.U32.HI R7, RZ, R10, R7 ;  /* 0x0000000aff077219 */ /* 0x000fe20000011607 */
[----:B------:R-:W-:Y:S01]  /*0920*/  FMUL R6, R6, UR4 ;  /* 0x0000000406067c20 */ /* 0x000fe20008400000 */
[----:B------:R-:W-:-:S03]  /*0930*/  ISETP.NE.AND.EX P0, PT, R25, RZ, PT, P0 ;  /* 0x000000ff1900720c */ /* 0x000fc60003f05300 */
[----:B------:R-:W1:Y:S01]  /*0940*/  LDC R14, c[0x0][0x148] ;  /* 0x00005200ff0e7b82 */ /* 0x000e620000000800 */
[----:B--2---:R-:W-:-:S07]  /*0950*/  IMAD R0, R5, R8, R4 ;  /* 0x0000000805007224 */ /* 0x004fce00078e0204 */
[----:B------:R-:W2:Y:S01]  /*0960*/  LDC R15, c[0x0][0x600] ;  /* 0x00018000ff0f7b82 */ /* 0x000ea20000000800 */
[-CC-:B----4-:R-:W-:Y:S02]  /*0970*/  SHF.R.U64 R28, R20, R12.reuse, R7.reuse ;  /* 0x0000000c141c7219 */ /* 0x190fe40000001207 */
[----:B------:R-:W-:Y:S01]  /*0980*/  SHF.R.U32.HI R5, RZ, R12, R7 ;  /* 0x0000000cff057219 */ /* 0x000fe20000011607 */
[----:B------:R-:W-:Y:S01]  /*0990*/  IMAD.MOV.U32 R7, RZ, RZ, 0x1 ;  /* 0x00000001ff077424 */ /* 0x000fe200078e00ff */
[----:B------:R3:W4:Y:S03]  /*09a0*/  F2I.U32.TRUNC.NTZ R12, R6 ;  /* 0x00000006000c7305 */ /* 0x000726000020f000 */
[----:B------:R-:W1:Y:S01]  /*09b0*/  LDC R21, c[0x0][0x648] ;  /* 0x00019200ff157b82 */ /* 0x000e620000000800 */
[-C--:B0-----:R-:W-:Y:S02]  /*09c0*/  SHF.L.U32 R4, R9, R22.reuse, RZ ;  /* 0x0000001609047219 */ /* 0x081fe400000006ff */
[----:B------:R-:W-:-:S02]  /*09d0*/  SHF.R.U64 R30, R28, R22, R5 ;  /* 0x000000161c1e7219 */ /* 0x000fc40000001205 */
[----:B------:R-:W-:Y:S02]  /*09e0*/  LOP3.LUT R11, RZ, R4, RZ, 0x33, !PT ;  /* 0x00000004ff0b7212 */ /* 0x000fe400078e33ff */
[-C--:B------:R-:W-:Y:S01]  /*09f0*/  SHF.R.U32.HI R5, RZ, R22.reuse, R5 ;  /* 0x00000016ff057219 */ /* 0x080fe20000011605 */
[----:B------:R-:W0:Y:S01]  /*0a00*/  LDC R23, c[0x0][0x638] ;  /* 0x00018e00ff177b82 */ /* 0x000e220000000800 */
[----:B------:R-:W-:Y:S01]  /*0a10*/  SHF.L.U32 R10, R7, R22, RZ ;  /* 0x00000016070a7219 */ /* 0x000fe200000006ff */
[----:B------:R-:W-:-:S06]  /*0a20*/  IMAD.MOV.U32 R4, RZ, RZ, R30 ;  /* 0x000000ffff047224 */ /* 0x000fcc00078e001e */
[----:B------:R-:W0:Y:S01]  /*0a30*/  LDC R26, c[0x0][0x610] ;  /* 0x00018400ff1a7b82 */ /* 0x000e220000000800 */
[----:B---34-:R-:W-:Y:S05]  /*0a40*/  @!P0 BRA `(.L_x_6) ;  /* 0x0000000000288947 */ /* 0x018fea0003800000 */
[----:B------:R-:W3:Y:S02]  /*0a50*/  LDC R9, c[0x0][0x64c] ;  /* 0x00019300ff097b82 */ /* 0x000ee40000000800 */
[----:B---3--:R-:W-:-:S05]  /*0a60*/  IADD3 R9, P0, R30, R9, RZ ;  /* 0x000000091e097210 */ /* 0x008fca0007f1e0ff */
        /* <DEDUP_REMOVED lines=8> */
.L_x_6:
[----:B-1----:R-:W-:Y:S01]  /*0af0*/  SHF.R.U64 R4, R4, R21, R5 ;  /* 0x0000001504047219 */ /* 0x002fe20000001205 */
[----:B------:R-:W-:Y:S01]  /*0b00*/  IMAD.MOV R12, RZ, RZ, -R12 ;  /* 0x000000ffff0c7224 */ /* 0x000fe200078e0a0c */
[----:B------:R-:W-:Y:S01]  /*0b10*/  LOP3.LUT R11, R28, R11, RZ, 0xc0, !PT ;  /* 0x0000000b1c0b7212 */ /* 0x000fe200078ec0ff */
[----:B--2---:R-:W-:Y:S02]  /*0b20*/  VIADD R5, R15, 0xffffffff ;  /* 0xffffffff0f057836 */ /* 0x004fe40000000000 */
[----:B------:R-:W-:Y:S02]  /*0b30*/  IMAD.MOV R6, RZ, RZ, -R4 ;  /* 0x000000ffff067224 */ /* 0x000fe400078e0a04 */
[----:B------:R-:W-:Y:S01]  /*0b40*/  @P3 IMAD R0, R14, R12, R3 ;  /* 0x0000000c0e003224 */ /* 0x000fe200078e0203 */
[----:B------:R-:W-:Y:S01]  /*0b50*/  LOP3.LUT R5, R20, R5, RZ, 0xc0, !PT ;  /* 0x0000000514057212 */ /* 0x000fe200078ec0ff */
[----:B------:R-:W-:Y:S02]  /*0b60*/  IMAD R3, R10, R4, R11 ;  /* 0x000000040a037224 */ /* 0x000fe400078e020b */
[----:B0-----:R-:W-:-:S02]  /*0b70*/  IMAD R4, R6, R23, R30 ;  /* 0x0000001706047224 */ /* 0x001fc400078e021e */
[----:B------:R-:W-:Y:S02]  /*0b80*/  IMAD R3, R3, R26, R0 ;  /* 0x0000001a03037224 */ /* 0x000fe400078e0200 */
[----:B------:R-:W-:Y:S02]  /*0b90*/  IMAD R4, R4, R15, R5 ;  /* 0x0000000f04047224 */ /* 0x000fe400078e0205 */
[----:B------:R-:W-:Y:S02]  /*0ba0*/  IMAD.MOV.U32 R0, RZ, RZ, 0x1 ;  /* 0x00000001ff007424 */ /* 0x000fe400078e00ff */
[----:B------:R-:W-:Y:S01]  /*0bb0*/  IMAD.MOV.U32 R22, RZ, RZ, R27 ;  /* 0x000000ffff167224 */ /* 0x000fe200078e001b */
[----:B------:R-:W-:Y:S02]  /*0bc0*/  SEL R23, R4, R3, !P3 ;  /* 0x0000000304177207 */ /* 0x000fe40005800000 */
[----:B------:R-:W-:-:S05]  /*0bd0*/  SEL R3, R3, R4, !P3 ;  /* 0x0000000403037207 */ /* 0x000fca0005800000 */
[----:B------:R0:W-:Y:S02]  /*0be0*/  STL [R1], R3 ;  /* 0x0000000301007387 */ /* 0x0001e40000100800 */
.L_x_4:
[----:B------:R-:W-:-:S08]  /*0bf0*/  NOP ;  /* 0x0000000000007918 */ /* 0x000fd00000000000 */
[----:B------:R-:W1:Y:S02]  /*0c00*/  USETMAXREG.TRY_ALLOC.CTAPOOL UP0, 0xe8 ;  /* 0x000000e8000079c8 */ /* 0x000e640008000600 */
[----:B-1----:R-:W-:-:S13]  /*0c10*/  PLOP3.LUT P0, PT, PT, PT, UP0, 0x80, 0x0 ;  /* 0x000000000000781c */ /* 0x002fda0003f0f008 */
[----:B------:R-:W-:Y:S05]  /*0c20*/  @!P0 BRA `(.L_x_4) ;  /* 0xfffffffc00f08947 */ /* 0x000fea000383ffff */
[----:B------:R-:W-:Y:S01]  /*0c30*/  ULDC.64 UR4, c[0x0][0x598] ;  /* 0x0001660000047ab9 */ /* 0x000fe20000000a00 */
[----:B------:R-:W-:Y:S01]  /*0c40*/  ULDC.64 UR36, c[0x0][0x208] ;  /* 0x0000820000247ab9 */ /* 0x000fe20000000a00 */
[----:B------:R-:W-:-:S04]  /*0c50*/  ISETP.NE.U32.AND P0, PT, RZ, UR4, PT ;  /* 0x00000004ff007c0c */ /* 0x000fc8000bf05070 */
[----:B------:R-:W-:-:S13]  /*0c60*/  ISETP.NE.AND.EX P0, PT, RZ, UR5, PT, P0 ;  /* 0x00000005ff007c0c */ /* 0x000fda000bf05300 */
[----:B------:R-:W-:Y:S05]  /*0c70*/  @!P0 BRA `(.L_x_7) ;  /* 0x00000000001c8947 */ /* 0x000fea0003800000 */
[----:B------:R-:W1:Y:S02]  /*0c80*/  LDC.64 R4, c[0x0][0x598] ;  /* 0x00016600ff047b82 */ /* 0x000e640000000a00 */
[----:B-1----:R-:W2:Y:S02]  /*0c90*/  LDG.E.64 R4, desc[UR36][R4.64] ;  /* 0x0000002404047981 */ /* 0x002ea4000c1e1b00 */
[----:B--2---:R-:W-:-:S04]  /*0ca0*/  ISETP.NE.U32.AND P0, PT, R4, RZ, PT ;  /* 0x000000ff0400720c */ /* 0x004fc80003f05070 */
[----:B------:R-:W-:-:S13]  /*0cb0*/  ISETP.NE.AND.EX P0, PT, R5, RZ, PT, P0 ;  /* 0x000000ff0500720c */ /* 0x000fda0003f05300 */
[----:B------:R-:W-:Y:S05]  /*0cc0*/  @!P0 BRA `(.L_x_7) ;  /* 0x0000000000088947 */ /* 0x000fea0003800000 */
[----:B------:R1:W5:Y:S01]  /*0cd0*/  LD.E R217, desc[UR36][R4.64] ;  /* 0x0000002404d97980 */ /* 0x000362000c101900 */
[----:B------:R-:W-:Y:S05]  /*0ce0*/  BRA `(.L_x_8) ;  /* 0x0000000000247947 */ /* 0x000fea0003800000 */
.L_x_7:
[----:B------:R-:W-:Y:S02]  /*0cf0*/  ULDC.64 UR4, c[0x0][0x588] ;  /* 0x0001620000047ab9 */ /* 0x000fe40000000a00 */
[----:B------:R-:W-:-:S04]  /*0d00*/  ISETP.NE.U32.AND P0, PT, RZ, UR4, PT ;  /* 0x00000004ff007c0c */ /* 0x000fc8000bf05070 */
[----:B------:R-:W-:-:S13]  /*0d10*/  ISETP.NE.AND.EX P0, PT, RZ, UR5, PT, P0 ;  /* 0x00000005ff007c0c */ /* 0x000fda000bf05300 */
[----:B------:R-:W-:Y:S05]  /*0d20*/  @!P0 BRA `(.L_x_9) ;  /* 0x00000000000c8947 */ /* 0x000fea0003800000 */
[----:B------:R-:W1:Y:S02]  /*0d30*/  LDC.64 R4, c[0x0][0x588] ;  /* 0x00016200ff047b82 */ /* 0x000e640000000a00 */
[----:B-1----:R2:W5:Y:S01]  /*0d40*/  LDG.E R217, desc[UR36][R4.64] ;  /* 0x0000002404d97981 */ /* 0x002562000c1e1900 */
[----:B------:R-:W-:Y:S05]  /*0d50*/  BRA `(.L_x_8) ;  /* 0x0000000000087947 */ /* 0x000fea0003800000 */
.L_x_9:
[----:B------:R-:W-:Y:S02]  /*0d60*/  ULDC UR4, c[0x0][0x580] ;  /* 0x0001600000047ab9 */ /* 0x000fe40000000800 */
[----:B------:R-:W-:-:S07]  /*0d70*/  IMAD.U32 R217, RZ, RZ, UR4 ;  /* 0x00000004ffd97e24 */ /* 0x000fce000f8e00ff */
.L_x_8:
[----:B------:R-:W-:Y:S02]  /*0d80*/  ULDC.64 UR4, c[0x0][0x5a0] ;  /* 0x0001680000047ab9 */ /* 0x000fe40000000a00 */
[----:B------:R-:W-:-:S04]  /*0d90*/  ISETP.NE.U32.AND P0, PT, RZ, UR4, PT ;  /* 0x00000004ff007c0c */ /* 0x000fc8000bf05070 */
[----:B------:R-:W-:-:S13]  /*0da0*/  ISETP.NE.AND.EX P0, PT, RZ, UR5, PT, P0 ;  /* 0x00000005ff007c0c */ /* 0x000fda000bf05300 */
[----:B------:R-:W-:Y:S05]  /*0db0*/  @!P0 BRA `(.L_x_10) ;  /* 0x00000000001c8947 */ /* 0x000fea0003800000 */
[----:B-12---:R-:W1:Y:S02]  /*0dc0*/  LDC.64 R4, c[0x0][0x5a0] ;  /* 0x00016800ff047b82 */ /* 0x006e640000000a00 */
[----:B-1----:R-:W2:Y:S02]  /*0dd0*/  LDG.E.64 R4, desc[UR36][R4.64] ;  /* 0x0000002404047981 */ /* 0x002ea4000c1e1b00 */
[----:B--2---:R-:W-:-:S04]  /*0de0*/  ISETP.NE.U32.AND P0, PT, R4, RZ, PT ;  /* 0x000000ff0400720c */ /* 0x004fc80003f05070 */
[----:B------:R-:W-:-:S13]  /*0df0*/  ISETP.NE.AND.EX P0, PT, R5, RZ, PT, P0 ;  /* 0x000000ff0500720c */ /* 0x000fda0003f05300 */
[----:B------:R-:W-:Y:S05]  /*0e00*/  @!P0 BRA `(.L_x_10) ;  /* 0x0000000000088947 */ /* 0x000fea0003800000 */
[----:B------:R1:W5:Y:S01]  /*0e10*/  LD.E R216, desc[UR36][R4.64] ;  /* 0x0000002404d87980 */ /* 0x000362000c101900 */
[----:B------:R-:W-:Y:S05]  /*0e20*/  BRA `(.L_x_11) ;  /* 0x0000000000247947 */ /* 0x000fea0003800000 */
.L_x_10:
[----:B------:R-:W-:Y:S02]  /*0e30*/  ULDC.64 UR4, c[0x0][0x590] ;  /* 0x0001640000047ab9 */ /* 0x000fe40000000a00 */
[----:B------:R-:W-:-:S04]  /*0e40*/  ISETP.NE.U32.AND P0, PT, RZ, UR4, PT ;  /* 0x00000004ff007c0c */ /* 0x000fc8000bf05070 */
[----:B------:R-:W-:-:S13]  /*0e50*/  ISETP.NE.AND.EX P0, PT, RZ, UR5, PT, P0 ;  /* 0x00000005ff007c0c */ /* 0x000fda000bf05300 */
[----:B------:R-:W-:Y:S05]  /*0e60*/  @!P0 BRA `(.L_x_12) ;  /* 0x00000000000c8947 */ /* 0x000fea0003800000 */
[----:B-12---:R-:W1:Y:S02]  /*0e70*/  LDC.64 R4, c[0x0][0x590] ;  /* 0x00016400ff047b82 */ /* 0x006e640000000a00 */
[----:B-1----:R2:W5:Y:S01]  /*0e80*/  LDG.E R216, desc[UR36][R4.64] ;  /* 0x0000002404d87981 */ /* 0x002562000c1e1900 */
[----:B------:R-:W-:Y:S05]  /*0e90*/  BRA `(.L_x_11) ;  /* 0x0000000000087947 */ /* 0x000fea0003800000 */
.L_x_12:
[----:B------:R-:W-:Y:S02]  /*0ea0*/  ULDC UR4, c[0x0][0x584] ;  /* 0x0001610000047ab9 */ /* 0x000fe40000000800 */
[----:B------:R-:W-:-:S07]  /*0eb0*/  IMAD.U32 R216, RZ, RZ, UR4 ;  /* 0x00000004ffd87e24 */ /* 0x000fce000f8e00ff */
.L_x_11:
[----:B------:R-:W-:-:S13]  /*0ec0*/  LOP3.LUT P0, RZ, R0, 0xff, RZ, 0xc0, !PT ;  /* 0x000000ff00ff7812 */ /* 0x000fda000780c0ff */
[----:B------:R-:W-:Y:S05]  /*0ed0*/  @!P0 EXIT ;  /* 0x000000000000894d */ /* 0x000fea0003800000 */
[----:B------:R-:W-:Y:S01]  /*0ee0*/  ULDC UR4, c[0x0][0x28c] ;  /* 0x0000a30000047ab9 */ /* 0x000fe20000000800 */
[----:B------:R-:W-:Y:S01]  /*0ef0*/  UMOV UR38, URZ ;  /* 0x0000003f00267c82 */ /* 0x000fe20008000000 */
[----:B------:R-:W-:Y:S01]  /*0f00*/  UIADD3 UR4, UR4, 0x7f, URZ ;  /* 0x0000007f04047890 */ /* 0x000fe2000fffe03f */
[----:B------:R-:W-:-:S03]  /*0f10*/  UMOV UR39, URZ ;  /* 0x0000003f00277c82 */ /* 0x000fc60008000000 */
[----:B------:R-:W-:-:S04]  /*0f20*/  USHF.R.S32.HI UR5, URZ, 0x1f, UR4 ;  /* 0x0000001f3f057899 */ /* 0x000fc80008011404 */
[----:B------:R-:W-:-:S04]  /*0f30*/  ULEA.HI UR5, UR5, UR4, URZ, 0x7 ;  /* 0x0000000405057291 */ /* 0x000fc8000f8f383f */
[----:B------:R-:W-:-:S12]  /*0f40*/  USHF.R.S32.HI UR40, URZ, 0x7, UR5 ;  /* 0x000000073f287899 */ /* 0x000fd80008011405 */
.L_x_418:
[----:B------:R-:W-:Y:S01]  /*0f50*/  LOP3.LUT R0, R18, 0x80, RZ, 0xc0, !PT ;  /* 0x0000008012007812 */ /* 0x000fe200078ec0ff */
[----:B---3--:R-:W3:Y:S01]  /*0f60*/  S2UR UR7, SR_CgaCtaId ;  /* 0x00000000000779c3 */ /* 0x008ee20000008800 */
[----:B------:R-:W-:Y:S02]  /*0f70*/  UMOV UR6, 0x400 ;  /* 0x0000040000067882 */ /* 0x000fe40000000000 */
[----:B------:R-:W-:-:S06]  /*0f80*/  SHF.R.U32.HI R0, RZ, 0x7, R0 ;  /* 0x00000007ff007819 */ /* 0x000fcc0000011600 */
[----:B----4-:R-:W4:Y:S01]  /*0f90*/  SHFL.IDX PT, R0, R0, RZ, 0x1f ;  /* 0x00001fff00007589 */ /* 0x010f2200000e0000 */
[----:B---3--:R-:W-:Y:S01]  /*0fa0*/  ULEA UR6, UR7, UR6, 0x18 ;  /* 0x0000000607067291 */ /* 0x008fe2000f8ec03f */
[----:B----4-:R-:W-:-:S13]  /*0fb0*/  R2UR UR4, R0 ;  /* 0x00000000000472ca */ /* 0x010fda00000e0000 */
[----:B------:R-:W-:-:S04]  /*0fc0*/  ULEA.HI UR5, UR4, UR4, URZ, 0x1 ;  /* 0x0000000404057291 */ /* 0x000fc8000f8f083f */
[----:B------:R-:W-:-:S04]  /*0fd0*/  ULOP3.LUT UR5, UR5, 0x7fffe, URZ, 0xc0, !UPT ;  /* 0x0007fffe05057892 */ /* 0x000fc8000f8ec03f */
[----:B------:R-:W-:-:S03]  /*0fe0*/  UIADD3 UR5, UR4, -UR5, URZ ;  /* 0x8000000504057290 */ /* 0x000fc6000fffe03f */
[----:B------:R-:W-:Y:S01]  /*0ff0*/  ULDC UR4, c[0x0][0x28c] ;  /* 0x0000a30000047ab9 */ /* 0x000fe20000000800 */
[----:B------:R-:W-:Y:S01]  /*1000*/  ULEA UR5, UR5, UR6, 0xd ;  /* 0x0000000605057291 */ /* 0x000fe2000f8e683f */
[----:B------:R-:W-:-:S03]  /*1010*/  ISETP.LT.AND P0, PT, RZ, UR4, PT ;  /* 0x00000004ff007c0c */ /* 0x000fc6000bf01270 */
[----:B------:R-:W-:-:S04]  /*1020*/  UIADD3 UR5, UR5, 0x100, URZ ;  /* 0x0000010005057890 */ /* 0x000fc8000fffe03f */
[----:B------:R-:W-:-:S04]  /*1030*/  USHF.R.U32.HI UR5, URZ, 0x4, UR5 ;  /* 0x000000043f057899 */ /* 0x000fc80008011605 */
[----:B------:R-:W-:-:S04]  /*1040*/  ULOP3.LUT UR5, UR5, 0x3fff, URZ, 0xc0, !UPT ;  /* 0x00003fff05057892 */ /* 0x000fc8000f8ec03f */
[----:B------:R-:W-:Y:S01]  /*1050*/  ULOP3.LUT UR41, UR5, 0x10000, URZ, 0xfc, !UPT ;  /* 0x0001000005297892 */ /* 0x000fe2000f8efc3f */
[----:B-1----:R-:W-:Y:S11]  /*1060*/  @P0 BRA `(.L_x_13) ;  /* 0x0000000000400947 */ /* 0x002ff60003800000 */
[----:B------:R-:W-:Y:S01]  /*1070*/  MOV R0, 0x0 ;  /* 0x0000000000007802 */ /* 0x000fe20000000f00 */
[----:B------:R-:W-:Y:S01]  /*1080*/  ULDC.64 UR4, c[0x4][0x68] ;  /* 0x01001a0000047ab9 */ /* 0x000fe20000000a00 */
[----:B------:R-:W-:Y:S01]  /*1090*/  ULDC.64 UR6, c[0x4][0x8] ;  /* 0x0100020000067ab9 */ /* 0x000fe20000000a00 */
[----:B-12---:R-:W-:Y:S01]  /*10a0*/  IMAD.U32 R4, RZ, RZ, UR4 ;  /* 0x00000004ff047e24 */ /* 0x006fe2000f8e00ff */
[----:B------:R1:W2:Y:S01]  /*10b0*/  LDC.64 R14, c[0x4][R0] ;  /* 0x01000000000e7b82 */ /* 0x0002a20000000a00 */
[----:B------:R-:W-:Y:S01]  /*10c0*/  IMAD.U32 R5, RZ, RZ, UR5 ;  /* 0x00000005ff057e24 */ /* 0x000fe2000f8e00ff */
[----:B------:R-:W-:Y:S01]  /*10d0*/  ULDC.64 UR4, c[0x4][0x70] ;  /* 0x01001c0000047ab9 */ /* 0x000fe20000000a00 */
[----:B------:R-:W-:Y:S02]  /*10e0*/  IMAD.U32 R10, RZ, RZ, UR6 ;  /* 0x00000006ff0a7e24 */ /* 0x000fe4000f8e00ff */
[----:B------:R-:W-:Y:S02]  /*10f0*/  IMAD.U32 R6, RZ, RZ, UR4 ;  /* 0x00000004ff067e24 */ /* 0x000fe4000f8e00ff */
[----:B------:R-:W-:-:S02]  /*1100*/  IMAD.U32 R7, RZ, RZ, UR5 ;  /* 0x00000005ff077e24 */ /* 0x000fc4000f8e00ff */
[----:B------:R-:W-:Y:S02]  /*1110*/  IMAD.U32 R11, RZ, RZ, UR7 ;  /* 0x00000007ff0b7e24 */ /* 0x000fe4000f8e00ff */
[----:B------:R-:W-:Y:S02]  /*1120*/  IMAD.MOV.U32 R8, RZ, RZ, 0x1e1 ;  /* 0x000001e1ff087424 */ /* 0x000fe400078e00ff */
[----:B------:R-:W-:Y:S02]  /*1130*/  IMAD.MOV.U32 R12, RZ, RZ, 0x1 ;  /* 0x00000001ff0c7424 */ /* 0x000fe400078e00ff */
[----:B-1----:R-:W-:-:S07]  /*1140*/  IMAD.MOV.U32 R13, RZ, RZ, RZ ;  /* 0x000000ffff0d7224 */ /* 0x002fce00078e00ff */
[----:B------:R-:W-:-:S07]  /*1150*/  LEPC R20, `(.L_x_13) ;  /* 0x000000001014794e */ /* 0x000fce0000000000 */
[----:B0-2--5:R-:W-:Y:S05]  /*1160*/  CALL.ABS.NOINC R14 ;  /* 0x000000000e007343 */ /* 0x025fea0003c00000 */
.L_x_13:
[----:B------:R-:W-:-:S04]  /*1170*/  LOP3.LUT R0, R19, 0x1, RZ, 0xfc, !PT ;  /* 0x0000000113007812 */ /* 0x000fc800078efcff */
[----:B------:R-:W-:-:S13]  /*1180*/  ISETP.NE.AND P0, PT, R0, 0x3, PT ;  /* 0x000000030000780c */ /* 0x000fda0003f05270 */
[----:B------:R-:W-:Y:S05]  /*1190*/  @!P0 BRA `(.L_x_14) ;  /* 0x0000000000048947 */ /* 0x000fea0003800000 */
[----:B------:R-:W-:Y:S01]  /*11a0*/  BPT.TRAP 0x1 ;  /* 0x000000040000795c */ /* 0x000fe20000300000 */
.L_x_14:
[----:B------:R-:W3:Y:S01]  /*11b0*/  S2UR UR5, SR_CgaCtaId ;  /* 0x00000000000579c3 */ /* 0x000ee20000008800 */
[----:B------:R-:W-:Y:S01]  /*11c0*/  UMOV UR4, 0x400 ;  /* 0x0000040000047882 */ /* 0x000fe20000000000 */
[----:B------:R-:W-:Y:S02]  /*11d0*/  IMAD.U32 R0, RZ, RZ, UR38 ;  /* 0x00000026ff007e24 */ /* 0x000fe4000f8e00ff */
[----:B0-----:R-:W-:-:S03]  /*11e0*/  IMAD.U32 R3, RZ, RZ, UR39 ;  /* 0x00000027ff037e24 */ /* 0x001fc6000f8e00ff */
[----:B------:R-:W-:Y:S01]  /*11f0*/  SHF.L.U32 R0, R0, 0x1f, RZ ;  /* 0x0000001f00007819 */ /* 0x000fe200000006ff */
[----:B---3--:R-:W-:-:S06]  /*1200*/  ULEA UR4, UR5, UR4, 0x18 ;  /* 0x0000000405047291 */ /* 0x008fcc000f8ec03f */
[----:B------:R-:W-:-:S04]  /*1210*/  IMAD.U32 R6, RZ, RZ, UR4 ;  /* 0x00000004ff067e24 */ /* 0x000fc8000f8e00ff */
[----:B------:R-:W-:-:S04]  /*1220*/  IMAD R3, R3, 0x8, R6 ;  /* 0x0000000803037824 */ /* 0x000fc800078e0206 */
[----:B------:R0:W3:Y:S01]  /*1230*/  SYNCS.PHASECHK.TRANS64.TRYWAIT P1, [R3+URZ], R0 ;  /* 0x00000000030075a7 */ /* 0x0000e2000802017f */
[----:B------:R-:W-:Y:S05]  /*1240*/  @!P0 BRA `(.L_x_15) ;  /* 0x0000000000048947 */ /* 0x000fea0003800000 */
[----:B------:R-:W-:Y:S01]  /*1250*/  BPT.TRAP 0x1 ;  /* 0x000000040000795c */ /* 0x000fe20000300000 */
.L_x_15:
[----:B---3--:R-:W-:Y:S05]  /*1260*/  @P1 BRA `(.L_x_16) ;  /* 0x0000000000081947 */ /* 0x008fea0003800000 */
[----:B------:R-:W3:Y:S02]  /*1270*/  SYNCS.PHASECHK.TRANS64.TRYWAIT P1, [R3+URZ], R0 ;  /* 0x00000000030075a7 */ /* 0x000ee4000802017f */
[----:B---3--:R-:W-:Y:S05]  /*1280*/  @!P1 BRA `(.L_x_17) ;  /* 0x000000bc008c9947 */ /* 0x008fea0003800000 */
.L_x_16:
[----:B------:R-:W-:-:S04]  /*1290*/  UISETP.LT.AND UP0, UPT, UR40, 0x1, UPT ;  /* 0x000000012800788c */ /* 0x000fc8000bf01270 */
[----:B------:R-:W-:-:S06]  /*12a0*/  USEL UR4, UR40, 0x1, UP0 ;  /* 0x0000000128047887 */ /* 0x000fcc0008000000 */
[----:B0--3--:R-:W-:Y:S01]  /*12b0*/  IMAD.U32 R0, RZ, RZ, UR4 ;  /* 0x00000004ff007e24 */ /* 0x009fe2000f8e00ff */
[----:B------:R-:W-:Y:S05]  /*12c0*/  WARPSYNC.ALL ;  /* 0x0000000000007948 */ /* 0x000fea0003800000 */
[----:B------:R-:W-:-:S04]  /*12d0*/  IADD3 R0, -R0, UR40, RZ ;  /* 0x0000002800007c10 */ /* 0x000fc8000fffe1ff */
[----:B------:R-:W-:Y:S02]  /*12e0*/  ISETP.GE.AND P1, PT, R0, 0x1, PT ;  /* 0x000000010000780c */ /* 0x000fe40003f26270 */
[----:B------:R-:W-:Y:S01]  /*12f0*/  R2UR UR4, R6 ;  /* 0x00000000060472ca */ /* 0x000fe200000e0000 */
[----:B------:R-:W-:Y:S01]  /*1300*/  UIMAD UR5, UR39, 0x600, UR41 ;  /* 0x00000600270578a4 */ /* 0x000fe2000f8e0229 */
[----:B------:R-:W-:Y:S01]  /*1310*/  WARPGROUP.ARRIVE ;  /* 0x00000000000079c5 */ /* 0x000fe20000000000 */
[----:B------:R-:W-:Y:S01]  /*1320*/  UMOV UR9, 0x40000040 ;  /* 0x4000004000097882 */ /* 0x000fe20000000000 */
[----:B------:R-:W-:-:S04]  /*1330*/  UMOV UR11, 0x40000040 ;  /* 0x40000040000b7882 */ /* 0x000fc80000000000 */
[----:B------:R-:W-:-:S05]  /*1340*/  UMOV UR8, UR5 ;  /* 0x0000000500087c82 */ /* 0x000fca0008000000 */
[----:B------:R-:W-:-:S04]  /*1350*/  UIADD3 UR4, UR4, 0x18100, URZ ;  /* 0x0001810004047890 */ /* 0x000fc8000fffe03f */
[----:B------:R-:W-:-:S04]  /*1360*/  USHF.R.U32.HI UR4, URZ, 0x4, UR4 ;  /* 0x000000043f047899 */ /* 0x000fc80008011604 */
[----:B------:R-:W-:-:S04]  /*1370*/  ULOP3.LUT UR4, UR4, 0x3fff, URZ, 0xc0, !UPT ;  /* 0x00003fff04047892 */ /* 0x000fc8000f8ec03f */
[----:B------:R-:W-:-:S04]  /*1380*/  ULOP3.LUT UR4, UR4, 0x10000, URZ, 0xfc, !UPT ;  /* 0x0001000004047892 */ /* 0x000fc8000f8efc3f */
[----:B------:R-:W-:-:S07]  /*1390*/  UIMAD UR6, UR39, 0x600, UR4 ;  /* 0x00000600270678a4 */ /* 0x000fce000f8e0204 */
[----:B------:R-:W-:Y:S02]  /*13a0*/  UMOV UR10, UR6 ;  /* 0x00000006000a7c82 */ /* 0x000fe40008000000 */
[----:B------:R-:W-:Y:S01]  /*13b0*/  IGMMA.64x192x32.S8.S8 R120, gdesc[UR8], RZ, !UPT, gsb0 ;  /* 0x04e00000087879f1 */ /* 0x000fe2000c0410ff */
[----:B------:R-:W-:Y:S01]  /*13c0*/  UIADD3 UR8, UR5, 0x400, URZ ;  /* 0x0000040005087890 */ /* 0x000fe2000fffe03f */
[----:B------:R-:W-:Y:S01]  /*13d0*/  UMOV UR9, 0x40000040 ;  /* 0x4000004000097882 */ /* 0x000fe20000000000 */
[----:B------:R-:W-:Y:S02]  /*13e0*/  WARPGROUP.DEPBAR.LE gsb0, 0x0 ;  /* 0x00008000000079c5 */ /* 0x000fe40000010000 */
[----:B------:R-:W-:-:S06]  /*13f0*/  WARPGROUP.ARRIVE ;  /* 0x00000000000079c5 */ /* 0x000fcc0000000000 */
[----:B------:R-:W-:Y:S01]  /*1400*/  IGMMA.64x192x32.S8.S8 R24, gdesc[UR8], RZ, !UPT, gsb0 ;  /* 0x04e00000081879f1 */ /* 0x000fe2000c0410ff */
[----:B------:R-:W-:Y:S02]  /*1410*/  UIADD3 UR8, UR5, 0x2, URZ ;  /* 0x0000000205087890 */ /* 0x000fe4000fffe03f */
[----:B------:R-:W-:Y:S01]  /*1420*/  UIADD3 UR10, UR6, 0x2, URZ ;  /* 0x00000002060a7890 */ /* 0x000fe2000fffe03f */
[----:B------:R-:W-:Y:S01]  /*1430*/  UMOV UR9, 0x40000040 ;  /* 0x4000004000097882 */ /* 0x000fe20000000000 */
[----:B------:R-:W-:Y:S01]  /*1440*/  UMOV UR11, 0x40000040 ;  /* 0x40000040000b7882 */ /* 0x000fe20000000000 */
[----:B------:R-:W-:Y:S02]  /*1450*/  WARPGROUP.DEPBAR.LE gsb0, 0x0 ;  /* 0x00008000000079c5 */ /* 0x000fe40000010000 */
[----:B------:R-:W-:-:S06]  /*1460*/  WARPGROUP.ARRIVE ;  /* 0x00000000000079c5 */ /* 0x000fcc0000000000 */
[----:B------:R-:W-:Y:S01]  /*1470*/  IGMMA.64x192x32.S8.S8 R120, gdesc[UR8], R120, gsb0 ;  /* 0x04e00000087879f1 */ /* 0x000fe20008041078 */
[----:B------:R-:W-:Y:S01]  /*1480*/  UIADD3 UR8, UR5, 0x402, URZ ;  /* 0x0000040205087890 */ /* 0x000fe2000fffe03f */
[----:B------:R-:W-:Y:S01]  /*1490*/  UMOV UR9, 0x40000040 ;  /* 0x4000004000097882 */ /* 0x000fe20000000000 */
[----:B------:R-:W-:Y:S02]  /*14a0*/  WARPGROUP.DEPBAR.LE gsb0, 0x0 ;  /* 0x00008000000079c5 */ /* 0x000fe40000010000 */
[----:B------:R-:W-:-:S06]  /*14b0*/  WARPGROUP.ARRIVE ;  /* 0x00000000000079c5 */ /* 0x000fcc0000000000 */
[----:B------:R-:W-:Y:S01]  /*14c0*/  IGMMA.64x192x32.S8.S8 R24, gdesc[UR8], R24, gsb0 ;  /* 0x04e00000081879f1 */ /* 0x000fe20008041018 */
        /* <DEDUP_REMOVED lines=23> */
[----:B------:R-:W-:Y:S03]  /*1640*/  IGMMA.64x192x32.S8.S8 R24, gdesc[UR8], R24, gsb0 ;  /* 0x04e00000081879f1 */ /* 0x000fe60008041018 */
[----:B------:R-:W-:Y:S02]  /*1650*/  WARPGROUP.DEPBAR.LE gsb0, 0x0 ;  /* 0x00008000000079c5 */ /* 0x000fe40000010000 */
[----:B------:R-:W-:Y:S05]  /*1660*/  @!P1 BRA `(.L_x_18) ;  /* 0x0000000400709947 */ /* 0x000fea0003800000 */
[----:B------:R-:W-:Y:S02]  /*1670*/  UIADD3 UR5, UR39, 0x1, URZ ;  /* 0x0000000127057890 */ /* 0x000fe4000fffe03f */
[----:B------:R-:W-:Y:S02]  /*1680*/  IMAD.U32 R3, RZ, RZ, UR39 ;  /* 0x00000027ff037e24 */ /* 0x000fe4000f8e00ff */
[----:B------:R-:W-:-:S04]  /*1690*/  UISETP.NE.AND UP0, UPT, UR5, 0x4, UPT ;  /* 0x000000040500788c */ /* 0x000fc8000bf05270 */
[----:B------:R-:W-:Y:S02]  /*16a0*/  USEL UR6, URZ, 0x1, UP0 ;  /* 0x000000013f067887 */ /* 0x000fe40008000000 */
[----:B------:R-:W-:Y:S02]  /*16b0*/  USEL UR5, UR5, URZ, UP0 ;  /* 0x0000003f05057287 */ /* 0x000fe40008000000 */
[----:B------:R-:W-:-:S06]  /*16c0*/  ULOP3.LUT UR6, UR38, UR6, URZ, 0x3c, !UPT ;  /* 0x0000000626067292 */ /* 0x000fcc000f8e3c3f */
[----:B------:R-:W-:-:S07]  /*16d0*/  IMAD.U32 R7, RZ, RZ, UR6 ;  /* 0x00000006ff077e24 */ /* 0x000fce000f8e00ff */
.L_x_25:
[----:B0-----:R-:W-:Y:S05]  /*16e0*/  @!P0 BRA `(.L_x_19) ;  /* 0x0000000000048947 */ /* 0x001fea0003800000 */
[----:B------:R-:W-:Y:S01]  /*16f0*/  BPT.TRAP 0x1 ;  /* 0x000000040000795c */ /* 0x000fe20000300000 */
.L_x_19:
[----:B------:R-:W0:Y:S01]  /*1700*/  S2UR UR7, SR_CgaCtaId ;  /* 0x00000000000779c3 */ /* 0x000e220000008800 */
[----:B------:R-:W-:Y:S01]  /*1710*/  UMOV UR6, 0x400 ;  /* 0x0000040000067882 */ /* 0x000fe20000000000 */
[----:B-12---:R-:W-:Y:S01]  /*1720*/  IMAD.U32 R5, RZ, RZ, UR5 ;  /* 0x00000005ff057e24 */ /* 0x006fe2000f8e00ff */
[----:B------:R-:W-:Y:S01]  /*1730*/  SHF.L.U32 R4, R7, 0x1f, RZ ;  /* 0x0000001f07047819 */ /* 0x000fe200000006ff */
[----:B0-----:R-:W-:-:S06]  /*1740*/  ULEA UR6, UR7, UR6, 0x18 ;  /* 0x0000000607067291 */ /* 0x001fcc000f8ec03f */
[----:B------:R-:W-:-:S04]  /*1750*/  IMAD.U32 R6, RZ, RZ, UR6 ;  /* 0x00000006ff067e24 */ /* 0x000fc8000f8e00ff */
[----:B------:R-:W-:-:S04]  /*1760*/  IMAD R5, R5, 0x8, R6 ;  /* 0x0000000805057824 */ /* 0x000fc800078e0206 */
[----:B------:R0:W1:Y:S01]  /*1770*/  SYNCS.PHASECHK.TRANS64.TRYWAIT P1, [R5+URZ], R4 ;  /* 0x00000004050075a7 */ /* 0x000062000802017f */
[----:B------:R-:W-:Y:S05]  /*1780*/  @!P0 BRA `(.L_x_20) ;  /* 0x0000000000048947 */ /* 0x000fea0003800000 */
[----:B------:R-:W-:Y:S01]  /*1790*/  BPT.TRAP 0x1 ;  /* 0x000000040000795c */ /* 0x000fe20000300000 */
.L_x_20:
[----:B-1----:R-:W-:Y:S05]  /*17a0*/  @P1 BRA `(.L_x_21) ;  /* 0x0000000000081947 */ /* 0x002fea0003800000 */
[----:B------:R-:W1:Y:S02]  /*17b0*/  SYNCS.PHASECHK.TRANS64.TRYWAIT P1, [R5+URZ], R4 ;  /* 0x00000004050075a7 */ /* 0x000e64000802017f */
[----:B-1----:R-:W-:Y:S05]  /*17c0*/  @!P1 BRA `(.L_x_22) ;  /* 0x000000b800509947 */ /* 0x002fea0003800000 */
.L_x_21:
[----:B------:R-:W-:Y:S01]  /*17d0*/  UIMAD UR6, UR5, 0x600, UR41 ;  /* 0x00000600050678a4 */ /* 0x000fe2000f8e0229 */
[----:B------:R-:W-:Y:S01]  /*17e0*/  WARPGROUP.ARRIVE ;  /* 0x00000000000079c5 */ /* 0x000fe20000000000 */
[----:B------:R-:W-:Y:S01]  /*17f0*/  UIMAD UR7, UR5, 0x600, UR4 ;  /* 0x00000600050778a4 */ /* 0x000fe2000f8e0204 */
[----:B------:R-:W-:Y:S01]  /*1800*/  UMOV UR9, 0x40000040 ;  /* 0x4000004000097882 */ /* 0x000fe20000000000 */
[----:B------:R-:W-:-:S03]  /*1810*/  UMOV UR11, 0x40000040 ;  /* 0x40000040000b7882 */ /* 0x000fc60000000000 */
[----:B------:R-:W-:Y:S02]  /*1820*/  UMOV UR8, UR6 ;  /* 0x0000000600087c82 */ /* 0x000fe40008000000 */
[----:B------:R-:W-:Y:S02]  /*1830*/  UMOV UR10, UR7 ;  /* 0x00000007000a7c82 */ /* 0x000fe40008000000 */
        /* <DEDUP_REMOVED lines=44> */
[----:B------:R-:W-:Y:S01]  /*1b00*/  BPT.TRAP 0x1 ;  /* 0x000000040000795c */ /* 0x000fe20000300000 */
.L_x_23:
[----:B01----:R-:W-:Y:S01]  /*1b10*/  IMAD R4, R3, 0x8, R6 ;  /* 0x0000000803047824 */ /* 0x003fe200078e0206 */
[----:B------:R-:W-:-:S03]  /*1b20*/  ISETP.GT.U32.AND P1, PT, R19, 0x1, PT ;  /* 0x000000011300780c */ /* 0x000fc60003f24070 */
[----:B------:R-:W-:-:S05]  /*1b30*/  VIADD R4, R4, 0x20 ;  /* 0x0000002004047836 */ /* 0x000fca0000000000 */
[----:B------:R-:W-:-:S04]  /*1b40*/  PRMT R4, RZ, 0x654, R4 ;  /* 0x00000654ff047816 */ /* 0x000fc80000000004 */
[----:B------:R0:W-:Y:S01]  /*1b50*/  SYNCS.ARRIVE.TRANS64.RED.A1T0 RZ, [R4+URZ], RZ ;  /* 0x000000ff04ff79a7 */ /* 0x0001e2000810043f */
[----:B------:R-:W-:Y:S05]  /*1b60*/  @P1 BRA `(.L_x_24) ;  /* 0x0000000000041947 */ /* 0x000fea0003800000 */
[----:B------:R-:W-:Y:S01]  /*1b70*/  BPT.TRAP 0x1 ;  /* 0x000000040000795c */ /* 0x000fe20000300000 */
.L_x_24:
[----:B------:R-:W-:Y:S01]  /*1b80*/  UIADD3 UR5, UR5, 0x1, URZ ;  /* 0x0000000105057890 */ /* 0x000fe2000fffe03f */
[C---:B------:R-:W-:Y:S01]  /*1b90*/  ISETP.GT.AND P2, PT, R0.reuse, 0x1, PT ;  /* 0x000000010000780c */ /* 0x040fe20003f44270 */
[----:B------:R-:W-:Y:S02]  /*1ba0*/  VIADD R3, R3, 0x1 ;  /* 0x0000000103037836 */ /* 0x000fe40000000000 */
[----:B------:R-:W-:Y:S01]  /*1bb0*/  UISETP.NE.AND UP0, UPT, UR5, 0x4, UPT ;  /* 0x000000040500788c */ /* 0x000fe2000bf05270 */
[----:B------:R-:W-:Y:S02]  /*1bc0*/  VIADD R0, R0, 0xffffffff ;  /* 0xffffffff00007836 */ /* 0x000fe40000000000 */
[C---:B------:R-:W-:Y:S01]  /*1bd0*/  ISETP.NE.AND P1, PT, R3.reuse, 0x4, PT ;  /* 0x000000040300780c */ /* 0x040fe20003f25270 */
[----:B------:R-:W-:Y:S02]  /*1be0*/  USEL UR6, URZ, 0x1, UP0 ;  /* 0x000000013f067887 */ /* 0x000fe40008000000 */
[----:B------:R-:W-:Y:S01]  /*1bf0*/  USEL UR5, UR5, URZ, UP0 ;  /* 0x0000003f05057287 */ /* 0x000fe20008000000 */
[----:B------:R-:W-:-:S03]  /*1c00*/  SEL R3, R3, RZ, P1 ;  /* 0x000000ff03037207 */ /* 0x000fc60000800000 */
[----:B------:R-:W-:Y:S01]  /*1c10*/  LOP3.LUT R7, R7, UR6, RZ, 0x3c, !PT ;  /* 0x0000000607077c12 */ /* 0x000fe2000f8e3cff */
[----:B------:R-:W-:Y:S07]  /*1c20*/  @P2 BRA `(.L_x_25) ;  /* 0xfffffff800ac2947 */ /* 0x000fee000383ffff */
.L_x_18:
[----:B------:R-:W3:Y:S02]  /*1c30*/  LDC R0, c[0x0][0x28c] ;  /* 0x0000a300ff007b82 */ /* 0x000ee40000000800 */
[----:B---3--:R-:W-:-:S13]  /*1c40*/  ISETP.GE.AND P1, PT, R0, 0x1, PT ;  /* 0x000000010000780c */ /* 0x008fda0003f26270 */
[----:B------:R-:W-:Y:S05]  /*1c50*/  @!P1 BRA `(.L_x_26) ;  /* 0x0000000000389947 */ /* 0x000fea0003800000 */
[----:B------:R-:W-:Y:S05]  /*1c60*/  @!P0 BRA `(.L_x_27) ;  /* 0x0000000000048947 */ /* 0x000fea0003800000 */
[----:B------:R-:W-:Y:S01]  /*1c70*/  BPT.TRAP 0x1 ;  /* 0x000000040000795c */ /* 0x000fe20000300000 */
.L_x_27:
[----:B------:R-:W-:Y:S01]  /*1c80*/  UISETP.LT.AND UP0, UPT, UR40, 0x1, UPT ;  /* 0x000000012800788c */ /* 0x000fe2000bf01270 */
[----:B------:R-:W-:-:S03]  /*1c90*/  ISETP.GT.U32.AND P0, PT, R19, 0x1, PT ;  /* 0x000000011300780c */ /* 0x000fc60003f04070 */
[----:B------:R-:W-:-:S04]  /*1ca0*/  USEL UR4, UR40, 0x1, UP0 ;  /* 0x0000000128047887 */ /* 0x000fc80008000000 */
[----:B------:R-:W-:-:S04]  /*1cb0*/  UIADD3 UR4, UR39, UR40, -UR4 ;  /* 0x0000002827047290 */ /* 0x000fc8000fffe804 */
[----:B------:R-:W-:-:S04]  /*1cc0*/  USHF.L.U32 UR4, UR4, 0x3, URZ ;  /* 0x0000000304047899 */ /* 0x000fc8000800063f */
[----:B------:R-:W-:-:S06]  /*1cd0*/  ULOP3.LUT UR4, UR4, 0x18, URZ, 0xc0, !UPT ;  /* 0x0000001804047892 */ /* 0x000fcc000f8ec03f */
[----:B------:R-:W-:-:S05]  /*1ce0*/  IMAD.U32 R3, RZ, RZ, UR4 ;  /* 0x00000004ff037e24 */ /* 0x000fca000f8e00ff */
[----:B------:R-:W-:-:S04]  /*1cf0*/  IADD3 R0, R6, 0x20, R3 ;  /* 0x0000002006007810 */ /* 0x000fc80007ffe003 */
[----:B------:R-:W-:-:S04]  /*1d00*/  PRMT R0, RZ, 0x654, R0 ;  /* 0x00000654ff007816 */ /* 0x000fc80000000000 */
[----:B------:R3:W-:Y:S01]  /*1d10*/  SYNCS.ARRIVE.TRANS64.RED.A1T0 RZ, [R0+URZ], RZ ;  /* 0x000000ff00ff79a7 */ /* 0x0007e2000810043f */
[----:B------:R-:W-:Y:S05]  /*1d20*/  @P0 BRA `(.L_x_26) ;  /* 0x0000000000040947 */ /* 0x000fea0003800000 */
[----:B------:R-:W-:Y:S01]  /*1d30*/  BPT.TRAP 0x1 ;  /* 0x000000040000795c */ /* 0x000fe20000300000 */
.L_x_26:
[----:B------:R-:W4:Y:S01]  /*1d40*/  LDL.LU R10, [R1] ;  /* 0x00000000010a7983 */ /* 0x000f220000300800 */
[----:B------:R-:W0:Y:S01]  /*1d50*/  LDC R6, c[0x0][0x288] ;  /* 0x0000a200ff067b82 */ /* 0x000e220000000800 */
[--C-:B---3--:R-:W-:Y:S01]  /*1d60*/  SHF.R.U32.HI R0, RZ, 0x7, R18.reuse ;  /* 0x00000007ff007819 */ /* 0x108fe20000011612 */
[----:B------:R-:W-:Y:S01]  /*1d70*/  UIADD3 UR39, UR40, UR39, URZ ;  /* 0x0000002728277290 */ /* 0x000fe2000fffe03f */
[----:B------:R-:W-:Y:S01]  /*1d80*/  SHF.R.U32.HI R3, RZ, 0x2, R18 ;  /* 0x00000002ff037819 */ /* 0x000fe20000011612 */
[----:B------:R-:W-:Y:S01]  /*1d90*/  IMAD R219, R23, 0xc0, RZ ;  /* 0x000000c017db7824 */ /* 0x000fe200078e02ff */
[----:B012---:R-:W-:Y:S01]  /*1da0*/  LOP3.LUT R4, R18, 0x60, RZ, 0xc0, !PT ;  /* 0x0000006012047812 */ /* 0x007fe200078ec0ff */
[----:B------:R-:W-:Y:S01]  /*1db0*/  USHF.R.U32.HI UR4, URZ, 0x2, UR39 ;  /* 0x000000023f047899 */ /* 0x000fe20008011627 */
[----:B------:R-:W-:Y:S01]  /*1dc0*/  LOP3.LUT R0, R0, 0x1, RZ, 0xc0, !PT ;  /* 0x0000000100007812 */ /* 0x000fe200078ec0ff */
[----:B------:R-:W-:Y:S01]  /*1dd0*/  ULDC UR5, c[0x0][0x284] ;  /* 0x0000a10000057ab9 */ /* 0x000fe20000000800 */
[----:B------:R-:W-:Y:S01]  /*1de0*/  LOP3.LUT R3, R3, 0x7, RZ, 0xc0, !PT ;  /* 0x0000000703037812 */ /* 0x000fe200078ec0ff */
[----:B------:R-:W-:Y:S01]  /*1df0*/  ULOP3.LUT UR4, UR4, 0x1, URZ, 0xc0, !UPT ;  /* 0x0000000104047892 */ /* 0x000fe2000f8ec03f */
[----:B------:R-:W-:Y:S01]  /*1e00*/  SHF.R.U32.HI R4, RZ, 0x1, R4 ;  /* 0x00000001ff047819 */ /* 0x000fe20000011604 */
[----:B------:R-:W-:Y:S01]  /*1e10*/  IMAD.SHL.U32 R8, R0, 0x40, RZ ;  /* 0x0000004000087824 */ /* 0x000fe200078e00ff */
[----:B------:R-:W-:Y:S01]  /*1e20*/  UISETP.GT.U32.AND UP1, UPT, UR39, 0x3, UPT ;  /* 0x000000032700788c */ /* 0x000fe2000bf24070 */
[----:B------:R-:W-:Y:S01]  /*1e30*/  SHF.R.S32.HI R23, RZ, 0x1f, R22 ;  /* 0x0000001fff177819 */ /* 0x000fe20000011416 */
[----:B------:R-:W-:Y:S01]  /*1e40*/  UISETP.NE.U32.AND UP0, UPT, UR4, 0x1, UPT ;  /* 0x000000010400788c */ /* 0x000fe2000bf05070 */
[-CC-:B------:R-:W-:Y:S01]  /*1e50*/  IADD3 R5, RZ, -R4.reuse, -R3.reuse ;  /* 0x80000004ff057210 */ /* 0x180fe20007ffe803 */
[----:B------:R-:W-:Y:S01]  /*1e60*/  UISETP.LT.U32.AND UP1, UPT, UR40, 0x4, UP1 ;  /* 0x000000042800788c */ /* 0x000fe20008f21070 */
[----:B------:R-:W-:Y:S01]  /*1e70*/  LOP3.LUT R3, R8, 0x40, R3, 0xe2, !PT ;  /* 0x0000004008037812 */ /* 0x000fe200078ee203 */
[----:B------:R-:W-:Y:S01]  /*1e80*/  UISETP.GT.U32.AND UP0, UPT, UR40, 0x3, !UP0 ;  /* 0x000000032800788c */ /* 0x000fe2000c704070 */
[----:B------:R-:W-:Y:S01]  /*1e90*/  IMAD.MOV.U32 R221, RZ, RZ, RZ ;  /* 0x000000ffffdd7224 */ /* 0x000fe200078e00ff */
[----:B------:R-:W-:Y:S01]  /*1ea0*/  ULDC.64 UR6, c[0x0][0x5d0] ;  /* 0x0001740000067ab9 */ /* 0x000fe20000000a00 */
[----:B------:R-:W-:Y:S01]  /*1eb0*/  IMAD R5, R0, -0x40, R5 ;  /* 0xffffffc000057824 */ /* 0x000fe200078e0205 */
[----:B------:R-:W-:Y:S01]  /*1ec0*/  LOP3.LUT R220, R3, R4, RZ, 0xfc, !PT ;  /* 0x0000000403dc7212 */ /* 0x000fe200078efcff */
[----:B------:R-:W-:Y:S01]  /*1ed0*/  IMAD.SHL.U32 R4, R18, 0x2, RZ ;  /* 0x0000000212047824 */ /* 0x000fe200078e00ff */
[----:B------:R-:W-:Y:S01]  /*1ee0*/  ISETP.GE.AND P0, PT, R219, R6, PT ;  /* 0x00000006db00720c */ /* 0x000fe20003f06270 */
[----:B------:R-:W-:Y:S01]  /*1ef0*/  IMAD R7, R23, UR6, RZ ;  /* 0x0000000617077c24 */ /* 0x000fe2000f8e02ff */
[----:B------:R-:W-:-:S02]  /*1f00*/  USEL UR4, URZ, 0x1, !UP0 ;  /* 0x000000013f047887 */ /* 0x000fc4000c000000 */
[----:B------:R-:W-:Y:S01]  /*1f10*/  LOP3.LUT R4, R219, 0x6, R4, 0xf8, !PT ;  /* 0x00000006db047812 */ /* 0x000fe200078ef804 */
[----:B------:R-:W-:Y:S01]  /*1f20*/  IMAD R7, R22, UR7, R7 ;  /* 0x0000000716077c24 */ /* 0x000fe2000f8e0207 */
[----:B------:R-:W-:Y:S01]  /*1f30*/  ULOP3.LUT UR39, UR39, 0x3, URZ, 0xc0, !UPT ;  /* 0x0000000327277892 */ /* 0x000fe2000f8ec03f */
[C---:B----4-:R-:W-:Y:S02]  /*1f40*/  IMAD R0, R10.reuse, 0xc0, RZ ;  /* 0x000000c00a007824 */ /* 0x050fe400078e02ff */
[----:B------:R-:W-:-:S03]  /*1f50*/  IMAD.WIDE R220, R10, 0xc0, R220 ;  /* 0x000000c00adc7825 */ /* 0x000fc600078e02dc */
[C---:B------:R-:W-:Y:S02]  /*1f60*/  ISETP.GE.OR P0, PT, R0.reuse, UR5, P0 ;  /* 0x0000000500007c0c */ /* 0x040fe40008706670 */
[----:B------:R-:W-:Y:S01]  /*1f70*/  IADD3 R3, -R0, UR5, R5 ;  /* 0x0000000500037c10 */ /* 0x000fe2000fffe105 */
[----:B------:R-:W-:Y:S01]  /*1f80*/  USEL UR5, URZ, 0x1, !UP1 ;  /* 0x000000013f057887 */ /* 0x000fe2000c800000 */
[----:B------:R-:W-:Y:S02]  /*1f90*/  LOP3.LUT R0, R18, 0x3, RZ, 0xc0, !PT ;  /* 0x0000000312007812 */ /* 0x000fe400078ec0ff */
[----:B------:R-:W-:Y:S01]  /*1fa0*/  SHF.R.S32.HI R5, RZ, 0x1f, R4 ;  /* 0x0000001fff057819 */ /* 0x000fe20000011404 */
[----:B------:R-:W-:Y:S02]  /*1fb0*/  ULOP3.LUT UR38, UR4, UR38, UR5, 0x96, !UPT ;  /* 0x0000002604267292 */ /* 0x000fe4000f8e9605 */
[----:B------:R-:W-:Y:S02]  /*1fc0*/  IMAD R0, R0, -0x2, R6 ;  /* 0xfffffffe00007824 */ /* 0x000fe400078e0206 */
[----:B------:R-:W-:-:S04]  /*1fd0*/  IMAD.WIDE.U32 R8, R22, UR6, R4 ;  /* 0x0000000616087c25 */ /* 0x000fc8000f8e0004 */
[----:B------:R-:W-:Y:S02]  /*1fe0*/  IMAD.IADD R219, R0, 0x1, -R219 ;  /* 0x0000000100db7824 */ /* 0x000fe400078e0adb */
[----:B------:R-:W-:Y:S02]  /*1ff0*/  IMAD.IADD R9, R9, 0x1, R7 ;  /* 0x0000000109097824 */ /* 0x000fe400078e0207 */
[----:B------:R-:W-:Y:S01]  /*2000*/  IMAD.MOV.U32 R0, RZ, RZ, -0x1 ;  /* 0xffffffffff007424 */ /* 0x000fe200078e00ff */
[----:B------:R-:W-:Y:S06]  /*2010*/  @P0 BRA `(.L_x_28) ;  /* 0x0000009000f40947 */ /* 0x000fec0003800000 */
[----:B------:R-:W0:Y:S01]  /*2020*/  LDC.64 R6, c[0x0][0x5c8] ;  /* 0x00017200ff067b82 */ /* 0x000e220000000a00 */
[----:B------:R-:W-:Y:S01]  /*2030*/  ULDC.64 UR4, c[0x0][0x5c0] ;  /* 0x0001700000047ab9 */ /* 0x000fe20000000a00 */
[----:B------:R-:W-:Y:S01]  /*2040*/  BSSY B0, `(.L_x_28) ;  /* 0x000093a000007945 */ /* 0x000fe20003800000 */
[-C--:B0-----:R-:W-:Y:S02]  /*2050*/  IMAD R10, R221, R6.reuse, RZ ;  /* 0x00000006dd0a7224 */ /* 0x081fe400078e02ff */
[----:B------:R-:W-:-:S04]  /*2060*/  IMAD.WIDE.U32 R8, R220, R6, R8 ;  /* 0x00000006dc087225 */ /* 0x000fc800078e0008 */
[----:B------:R-:W-:Y:S01]  /*2070*/  IMAD R11, R220, R7, R10 ;  /* 0x00000007dc0b7224 */ /* 0x000fe200078e020a */
[----:B------:R-:W-:-:S03]  /*2080*/  IADD3 R20, P0, R8, UR4, RZ ;  /* 0x0000000408147c10 */ /* 0x000fc6000ff1e0ff */
[----:B------:R-:W-:Y:S01]  /*2090*/  IMAD.IADD R11, R9, 0x1, R11 ;  /* 0x00000001090b7824 */ /* 0x000fe200078e020b */
[----:B------:R-:W-:-:S04]  /*20a0*/  SHF.L.U64.HI R9, R6, 0x3, R7 ;  /* 0x0000000306097819 */ /* 0x000fc80000010207 */
[----:B------:R-:W-:Y:S01]  /*20b0*/  IADD3.X R21, R11, UR5, RZ, P0, !PT ;  /* 0x000000050b157c10 */ /* 0x000fe200087fe4ff */
[C---:B------:R-:W-:Y:S01]  /*20c0*/  IMAD.SHL.U32 R11, R6.reuse, 0x8, RZ ;  /* 0x00000008060b7824 */ /* 0x040fe200078e00ff */
[----:B------:R-:W-:-:S04]  /*20d0*/  LEA R14, P0, R6, R20, 0x7 ;  /* 0x00000014060e7211 */ /* 0x000fc800078038ff */
[----:B------:R-:W-:Y:S02]  /*20e0*/  LEA.HI.X R15, R6, R21, R7, 0x7, P0 ;  /* 0x00000015060f7211 */ /* 0x000fe400000f3c07 */
[----:B-----5:R-:W-:Y:S02]  /*20f0*/  ISETP.NE.AND P0, PT, R216, RZ, PT ;  /* 0x000000ffd800720c */ /* 0x020fe40003f05270 */
[C---:B------:R-:W-:Y:S02]  /*2100*/  IADD3 R12, P1, R11.reuse, R20, RZ ;  /* 0x000000140b0c7210 */ /* 0x040fe40007f3e0ff */
[----:B------:R-:W-:-:S03]  /*2110*/  IADD3 R10, P2, R11, R14, RZ ;  /* 0x0000000e0b0a7210 */ /* 0x000fc60007f5e0ff */
[C---:B------:R-:W-:Y:S02]  /*2120*/  IMAD.X R13, R9.reuse, 0x1, R21, P1 ;  /* 0x00000001090d7824 */ /* 0x040fe400008e0615 */
[----:B------:R-:W-:-:S04]  /*2130*/  IMAD.X R11, R9, 0x1, R15, P2 ;  /* 0x00000001090b7824 */ /* 0x000fc800010e060f */
[----:B------:R-:W-:Y:S05]  /*2140*/  @!P0 BRA `(.L_x_29) ;  /* 0x0000006c00948947 */ /* 0x000fea0003800000 */
[----:B------:R-:W0:Y:S01]  /*2150*/  LDC.64 R8, c[0x0][0x5b0] ;  /* 0x00016c00ff087b82 */ /* 0x000e220000000a00 */
[----:B------:R-:W-:Y:S01]  /*2160*/  ULDC.64 UR4, c[0x0][0x5b8] ;  /* 0x00016e0000047ab9 */ /* 0x000fe20000000a00 */
[----:B------:R-:W-:Y:S01]  /*2170*/  ISETP.GE.AND P0, PT, R3, 0x1, PT ;  /* 0x000000010300780c */ /* 0x000fe20003f06270 */
[----:B------:R-:W-:Y:S01]  /*2180*/  IMAD R23, R23, UR4, RZ ;  /* 0x0000000417177c24 */ /* 0x000fe2000f8e02ff */
[----:B------:R-:W-:Y:S01]  /*2190*/  BSSY B1, `(.L_x_30) ;  /* 0x000000e000017945 */ /* 0x000fe20003800000 */
[C---:B------:R-:W-:Y:S01]  /*21a0*/  IMAD.WIDE.U32 R4, R22.reuse, UR4, R4 ;  /* 0x0000000416047c25 */ /* 0x040fe2000f8e0004 */
[----:B------:R-:W-:Y:S02]  /*21b0*/  ISETP.LT.OR P2, PT, R219, 0x1, !P0 ;  /* 0x00000001db00780c */ /* 0x000fe40004741670 */
[----:B------:R-:W1:Y:S01]  /*21c0*/  LDC.64 R6, c[0x0][0x5a8] ;  /* 0x00016a00ff067b82 */ /* 0x000e620000000a00 */
[----:B------:R-:W-:Y:S02]  /*21d0*/  IMAD R23, R22, UR5, R23 ;  /* 0x0000000516177c24 */ /* 0x000fe4000f8e0217 */
[----:B------:R-:W-:-:S02]  /*21e0*/  IMAD.MOV.U32 R222, RZ, RZ, R4 ;  /* 0x000000ffffde7224 */ /* 0x000fc400078e0004 */
[----:B------:R-:W-:Y:S02]  /*21f0*/  IMAD.IADD R223, R5, 0x1, R23 ;  /* 0x0000000105df7824 */ /* 0x000fe400078e0217 */
[-C--:B0-----:R-:W-:Y:S02]  /*2200*/  IMAD R227, R221, R8.reuse, RZ ;  /* 0x00000008dde37224 */ /* 0x081fe400078e02ff */
[----:B------:R-:W-:-:S04]  /*2210*/  IMAD.WIDE.U32 R22, R220, R8, R222 ;  /* 0x00000008dc167225 */ /* 0x000fc800078e00de */
[----:B------:R-:W-:Y:S01]  /*2220*/  IMAD R227, R220, R9, R227 ;  /* 0x00000009dce37224 */ /* 0x000fe200078e02e3 */
[----:B-1----:R-:W-:-:S04]  /*2230*/  IADD3 R22, P1, R22, R6, RZ ;  /* 0x0000000616167210 */ /* 0x002fc80007f3e0ff */
[----:B------:R-:W-:Y:S01]  /*2240*/  IADD3.X R23, R7, R23, R227, P1, !PT ;  /* 0x0000001707177210 */ /* 0x000fe20000ffe4e3 */
[----:B------:R-:W-:Y:S08]  /*2250*/  @P2 BRA `(.L_x_31) ;  /* 0x0000000000042947 */ /* 0x000ff00003800000 */
[----:B------:R0:W5:Y:S02]  /*2260*/  LDG.E.U8 R218, desc[UR36][R22.64] ;  /* 0x0000002416da7981 */ /* 0x000164000c1e1100 */
.L_x_31:
[----:B------:R-:W-:Y:S05]  /*2270*/  BSYNC B1 ;  /* 0x0000000000017941 */ /* 0x000fea0003800000 */
.L_x_30:
[----:B-----5:R-:W-:Y:S01]  /*2280*/  LOP3.LUT R224, R218, 0xffff, RZ, 0xc0, !PT ;  /* 0x0000ffffdae07812 */ /* 0x020fe200078ec0ff */
[----:B------:R-:W-:Y:S01]  /*2290*/  BSSY B1, `(.L_x_32) ;  /* 0x000000a000017945 */ /* 0x000fe20003800000 */
[----:B------:R-:W-:Y:S02]  /*22a0*/  ISETP.LT.OR P1, PT, R219, 0x2, !P0 ;  /* 0x00000002db00780c */ /* 0x000fe40004721670 */
[----:B------:R-:W-:-:S05]  /*22b0*/  PRMT R225, R224, 0x8880, RZ ;  /* 0x00008880e0e17816 */ /* 0x000fca00000000ff */
[----:B------:R-:W-:-:S04]  /*22c0*/  IMAD R226, R225, R216, RZ ;  /* 0x000000d8e1e27224 */ /* 0x000fc800078e02ff */
[----:B------:R-:W-:-:S05]  /*22d0*/  @!P2 IMAD R225, R120, R217, R226 ;  /* 0x000000d978e1a224 */ /* 0x000fca00078e02e2 */
[----:B------:R1:W-:Y:S01]  /*22e0*/  @!P2 STG.E.U8 desc[UR36][R20.64], R225 ;  /* 0x000000e11400a986 */ /* 0x0003e2000c101124 */
[----:B------:R-:W-:Y:S05]  /*22f0*/  @P1 BRA `(.L_x_33) ;  /* 0x00000000000c1947 */ /* 0x000fea0003800000 */
[----:B------:R-:W1:Y:S02]  /*2300*/  LDG.E.U8 R218, desc[UR36][R22.64+0x1] ;  /* 0x0000012416da7981 */ /* 0x000e64000c1e1100 */
[----:B-1----:R-:W-:-:S05]  /*2310*/  PRMT R225, R218, 0x8880, RZ ;  /* 0x00008880dae17816 */ /* 0x002fca00000000ff */
[----:B------:R-:W-:-:S07]  /*2320*/  IMAD R226, R225, R216, RZ ;  /* 0x000000d8e1e27224 */ /* 0x000fce00078e02ff */
.L_x_33:
[----:B------:R-:W-:Y:S05]  /*2330*/  BSYNC B1 ;  /* 0x0000000000017941 */ /* 0x000fea0003800000 */
.L_x_32:
[----:B------:R-:W-:Y:S01]  /*2340*/  @!P1 IMAD R229, R121, R217, R226 ;  /* 0x000000d979e59224 */ /* 0x000fe200078e02e2 */
[C---:B-1----:R-:W-:Y:S01]  /*2350*/  SHF.L.U64.HI R225, R8.reuse, 0x3, R9 ;  /* 0x0000000308e17819 */ /* 0x042fe20000010209 */
[----:B------:R-:W-:Y:S01]  /*2360*/  IMAD.SHL.U32 R224, R8, 0x8, RZ ;  /* 0x0000000808e07824 */ /* 0x000fe200078e00ff */
[----:B------:R-:W-:Y:S02]  /*2370*/  BSSY B1, `(.L_x_34) ;  /* 0x000000c000017945 */ /* 0x000fe40003800000 */
[----:B------:R1:W-:Y:S01]  /*2380*/  @!P1 STG.E.U8 desc[UR36][R20.64+0x1], R229 ;  /* 0x000001e514009986 */ /* 0x0003e2000c101124 */
[----:B------:R-:W-:Y:S01]  /*2390*/  ISETP.GE.AND P1, PT, R3, 0x9, PT ;  /* 0x000000090300780c */ /* 0x000fe20003f26270 */
[----:B------:R-:W-:-:S03]  /*23a0*/  IMAD.WIDE.U32 R120, R220, R8, R224 ;  /* 0x00000008dc787225 */ /* 0x000fc600078e00e0 */
[----:B------:R-:W-:Y:S01]  /*23b0*/  ISETP.LT.OR P4, PT, R219, 0x1, !P1 ;  /* 0x00000001db00780c */ /* 0x000fe20004f81670 */
[----:B------:R-:W-:Y:S01]  /*23c0*/  IMAD.IADD R227, R227, 0x1, R121 ;  /* 0x00000001e3e37824 */ /* 0x000fe200078e0279 */
[----:B------:R-:W-:-:S04]  /*23d0*/  IADD3 R120, P2, P3, R4, R6, R120 ;  /* 0x0000000604787210 */ /* 0x000fc80007b5e078 */
[----:B------:R-:W-:-:S07]  /*23e0*/  IADD3.X R121, R223, R7, R227, P2, P3 ;  /* 0x00000007df797210 */ /* 0x000fce00017e64e3 */
[----:B-1----:R-:W-:Y:S05]  /*23f0*/  @P4 BRA `(.L_x_35) ;  /* 0x00000000000c4947 */ /* 0x002fea0003800000 */
[----:B------:R-:W2:Y:S02]  /*2400*/  LDG.E.U8 R218, desc[UR36][R120.64] ;  /* 0x0000002478da7981 */ /* 0x000ea4000c1e1100 */
[----:B--2---:R-:W-:-:S05]  /*2410*/  PRMT R227, R218, 0x8880, RZ ;  /* 0x00008880dae37816 */ /* 0x004fca00000000ff */
[----:B------:R-:W-:-:S07]  /*2420*/  IMAD R226, R227, R216, RZ ;  /* 0x000000d8e3e27224 */ /* 0x000fce00078e02ff */
.L_x_35:
[----:B------:R-:W-:Y:S05]  /*2430*/  BSYNC B1 ;  /* 0x0000000000017941 */ /* 0x000fea0003800000 */
.L_x_34:
[C---:B------:R-:W-:Y:S01]  /*2440*/  ISETP.LT.OR P2, PT, R219.reuse, 0x2, !P1 ;  /* 0x00000002db00780c */ /* 0x040fe20004f41670 */
[----:B------:R-:W-:Y:S01]  /*2450*/  @!P4 IMAD R227, R122, R217, R226 ;  /* 0x000000d97ae3c224 */ /* 0x000fe200078e02e2 */
[----:B------:R-:W-:Y:S01]  /*2460*/  BSSY B1, `(.L_x_36) ;  /* 0x0000009000017945 */ /* 0x000fe20003800000 */
[C---:B------:R-:W-:Y:S02]  /*2470*/  ISETP.LT.OR P3, PT, R219.reuse, 0x9, !P0 ;  /* 0x00000009db00780c */ /* 0x040fe40004761670 */
[C---:B------:R-:W-:Y:S01]  /*2480*/  ISETP.LT.OR P5, PT, R219.reuse, 0x9, !P1 ;  /* 0x00000009db00780c */ /* 0x040fe20004fa1670 */
[----:B------:R1:W-:Y:S01]  /*2490*/  @!P4 STG.E.U8 desc[UR36][R12.64], R227 ;  /* 0x000000e30c00c986 */ /* 0x0003e2000c101124 */
[----:B------:R-:W-:-:S06]  /*24a0*/  ISETP.LT.OR P4, PT, R219, 0xa, !P0 ;  /* 0x0000000adb00780c */ /* 0x000fcc0004781670 */
[----:B------:R-:W-:Y:S07]  /*24b0*/  @P2 BRA `(.L_x_37) ;  /* 0x00000000000c2947 */ /* 0x000fee0003800000 */
[----:B------:R-:W1:Y:S02]  /*24c0*/  LDG.E.U8 R218, desc[UR36][R120.64+0x1] ;  /* 0x0000012478da7981 */ /* 0x000e64000c1e1100 */
[----:B-1----:R-:W-:-:S05]  /*24d0*/  PRMT R227, R218, 0x8880, RZ ;  /* 0x00008880dae37816 */ /* 0x002fca00000000ff */
[----:B------:R-:W-:-:S07]  /*24e0*/  IMAD R226, R227, R216, RZ ;  /* 0x000000d8e3e27224 */ /* 0x000fce00078e02ff */
.L_x_37:
[----:B------:R-:W-:Y:S05]  /*24f0*/  BSYNC B1 ;  /* 0x0000000000017941 */ /* 0x000fea0003800000 */
.L_x_36:
[----:B------:R-:W-:Y:S01]  /*2500*/  @!P2 IMAD R123, R123, R217, R226 ;  /* 0x000000d97b7ba224 */ /* 0x000fe200078e02e2 */
[----:B------:R-:W-:Y:S04]  /*2510*/  BSSY B1, `(.L_x_38) ;  /* 0x0000006000017945 */ /* 0x000fe80003800000 */
[----:B------:R2:W-:Y:S01]  /*2520*/  @!P2 STG.E.U8 desc[UR36][R12.64+0x1], R123 ;  /* 0x0000017b0c00a986 */ /* 0x0005e2000c101124 */
[----:B------:R-:W-:Y:S05]  /*2530*/  @P3 BRA `(.L_x_39) ;  /* 0x00000000000c3947 */ /* 0x000fea0003800000 */
[----:B------:R-:W2:Y:S02]  /*2540*/  LDG.E.U8 R218, desc[UR36][R22.64+0x8] ;  /* 0x0000082416da7981 */ /* 0x000ea4000c1e1100 */
[----:B--2---:R-:W-:-:S05]  /*2550*/  PRMT R123, R218, 0x8880, RZ ;  /* 0x00008880da7b7816 */ /* 0x004fca00000000ff */
[----:B------:R-:W-:-:S07]  /*2560*/  IMAD R226, R123, R216, RZ ;  /* 0x000000d87be27224 */ /* 0x000fce00078e02ff */
.L_x_39:
[----:B------:R-:W-:Y:S05]  /*2570*/  BSYNC B1 ;  /* 0x0000000000017941 */ /* 0x000fea0003800000 */
.L_x_38:
[----:B--2---:R-:W-:Y:S01]  /*2580*/  @!P3 IMAD R123, R124, R217, R226 ;  /* 0x000000d97c7bb224 */ /* 0x004fe200078e02e2 */
[----:B------:R-:W-:Y:S04]  /*2590*/  BSSY B1, `(.L_x_40) ;  /* 0x0000006000017945 */ /* 0x000fe80003800000 */
[----:B------:R2:W-:Y:S01]  /*25a0*/  @!P3 STG.E.U8 desc[UR36][R20.64+0x8], R123 ;  /* 0x0000087b1400b986 */ /* 0x0005e2000c101124 */
[----:B------:R-:W-:Y:S05]  /*25b0*/  @P4 BRA `(.L_x_41) ;  /* 0x00000000000c4947 */ /* 0x000fea0003800000 */
[----:B------:R-:W2:Y:S02]  /*25c0*/  LDG.E.U8 R218, desc[UR36][R22.64+0x9] ;  /* 0x0000092416da7981 */ /* 0x000ea4000c1e1100 */
[----:B--2---:R-:W-:-:S05]  /*25d0*/  PRMT R123, R218, 0x8880, RZ ;  /* 0x00008880da7b7816 */ /* 0x004fca00000000ff */
[----:B------:R-:W-:-:S07]  /*25e0*/  IMAD R226, R123, R216, RZ ;  /* 0x000000d87be27224 */ /* 0x000fce00078e02ff */
.L_x_41:
[----:B------:R-:W-:Y:S05]  /*25f0*/  BSYNC B1 ;  /* 0x0000000000017941 */ /* 0x000fea0003800000 */
.L_x_40:
[----:B------:R-:W-:Y:S01]  /*2600*/  @!P4 IMAD R125, R125, R217, R226 ;  /* 0x000000d97d7dc224 */ /* 0x000fe200078e02e2 */
[----:B------:R-:W-:Y:S04]  /*2610*/  BSSY B1, `(.L_x_42) ;  /* 0x0000006000017945 */ /* 0x000fe80003800000 */
[----:B------:R3:W-:Y:S01]  /*2620*/  @!P4 STG.E.U8 desc[UR36][R20.64+0x9], R125 ;  /* 0x0000097d1400c986 */ /* 0x0007e2000c101124 */
[----:B------:R-:W-:Y:S05]  /*2630*/  @P5 BRA `(.L_x_43) ;  /* 0x00000000000c5947 */ /* 0x000fea0003800000 */
[----:B------:R-:W2:Y:S02]  /*2640*/  LDG.E.U8 R218, desc[UR36][R120.64+0x8] ;  /* 0x0000082478da7981 */ /* 0x000ea4000c1e1100 */
[----:B--2---:R-:W-:-:S05]  /*2650*/  PRMT R123, R218, 0x8880, RZ ;  /* 0x00008880da7b7816 */ /* 0x004fca00000000ff */
[----:B------:R-:W-:-:S07]  /*2660*/  IMAD R226, R123, R216, RZ ;  /* 0x000000d87be27224 */ /* 0x000fce00078e02ff */
.L_x_43:
[----:B------:R-:W-:Y:S05]  /*2670*/  BSYNC B1 ;  /* 0x0000000000017941 */ /* 0x000fea0003800000 */
.L_x_42:
[C---:B------:R-:W-:Y:S01]  /*2680*/  ISETP.LT.OR P2, PT, R219.reuse, 0xa, !P1 ;  /* 0x0000000adb00780c */ /* 0x040fe20004f41670 */
[----:B--2---:R-:W-:Y:S01]  /*2690*/  @!P5 IMAD R123, R126, R217, R226 ;  /* 0x000000d97e7bd224 */ /* 0x004fe200078e02e2 */
[----:B------:R-:W-:Y:S01]  /*26a0*/  BSSY B1, `(.L_x_44) ;  /* 0x0000009000017945 */ /* 0x000fe20003800000 */
[C---:B------:R-:W-:Y:S02]  /*26b0*/  ISETP.LT.OR P3, PT, R219.reuse, 0x11, !P0 ;  /* 0x00000011db00780c */ /* 0x040fe40004761670 */
[C---:B------:R-:W-:Y:S01]  /*26c0*/  ISETP.LT.OR P4, PT, R219.reuse, 0x12, !P0 ;  /* 0x00000012db00780c */ /* 0x040fe20004781670 */
[----:B------:R2:W-:Y:S01]  /*26d0*/  @!P5 STG.E.U8 desc[UR36][R12.64+0x8], R123 ;  /* 0x0000087b0c00d986 */ /* 0x0005e2000c101124 */
[----:B------:R-:W-:-:S06]  /*26e0*/  ISETP.LT.OR P5, PT, R219, 0x11, !P1 ;  /* 0x00000011db00780c */ /* 0x000fcc0004fa1670 */
[----:B------:R-:W-:Y:S07]  /*26f0*/  @P2 BRA `(.L_x_45) ;  /* 0x00000000000c2947 */ /* 0x000fee0003800000 */
[----:B------:R-:W2:Y:S02]  /*2700*/  LDG.E.U8 R218, desc[UR36][R120.64+0x9] ;  /* 0x0000092478da7981 */ /* 0x000ea4000c1e1100 */
[----:B--2---:R-:W-:-:S05]  /*2710*/  PRMT R123, R218, 0x8880, RZ ;  /* 0x00008880da7b7816 */ /* 0x004fca00000000ff */
[----:B------:R-:W-:-:S07]  /*2720*/  IMAD R226, R123, R216, RZ ;  /* 0x000000d87be27224 */ /* 0x000fce00078e02ff */
.L_x_45:
[----:B------:R-:W-:Y:S05]  /*2730*/  BSYNC B1 ;  /* 0x0000000000017941 */ /* 0x000fea0003800000 */
.L_x_44:
[----:B------:R-:W-:Y:S01]  /*2740*/  @!P2 IMAD R127, R127, R217, R226 ;  /* 0x000000d97f7fa224 */ /* 0x000fe200078e02e2 */
[----:B------:R-:W-:Y:S04]  /*2750*/  BSSY B1, `(.L_x_46) ;  /* 0x0000006000017945 */ /* 0x000fe80003800000 */
[----:B------:R4:W-:Y:S01]  /*2760*/  @!P2 STG.E.U8 desc[UR36][R12.64+0x9], R127 ;  /* 0x0000097f0c00a986 */ /* 0x0009e2000c101124 */
[----:B------:R-:W-:Y:S05]  /*2770*/  @P3 BRA `(.L_x_47) ;  /* 0x00000000000c3947 */ /* 0x000fea0003800000 */
[----:B------:R-:W2:Y:S02]  /*2780*/  LDG.E.U8 R218, desc[UR36][R22.64+0x10] ;  /* 0x0000102416da7981 */ /* 0x000ea4000c1e1100 */
[----:B--2---:R-:W-:-:S05]  /*2790*/  PRMT R123, R218, 0x8880, RZ ;  /* 0x00008880da7b7816 */ /* 0x004fca00000000ff */
[----:B------:R-:W-:-:S07]  /*27a0*/  IMAD R226, R123, R216, RZ ;  /* 0x000000d87be27224 */ /* 0x000fce00078e02ff */
.L_x_47:
[----:B------:R-:W-:Y:S05]  /*27b0*/  BSYNC B1 ;  /* 0x0000000000017941 */ /* 0x000fea0003800000 */
.L_x_46:
[----:B--2---:R-:W-:Y:S01]  /*27c0*/  @!P3 IMAD R123, R128, R217, R226 ;  /* 0x000000d9807bb224 */ /* 0x004fe200078e02e2 */
[----:B------:R-:W-:Y:S04]  /*27d0*/  BSSY B1, `(.L_x_48) ;  /* 0x0000006000017945 */ /* 0x000fe80003800000 */
[----:B------:R2:W-:Y:S01]  /*27e0*/  @!P3 STG.E.U8 desc[UR36][R20.64+0x10], R123 ;  /* 0x0000107b1400b986 */ /* 0x0005e2000c101124 */
[----:B------:R-:W-:Y:S05]  /*27f0*/  @P4 BRA `(.L_x_49) ;  /* 0x00000000000c4947 */ /* 0x000fea0003800000 */
[----:B------:R-:W2:Y:S02]  /*2800*/  LDG.E.U8 R218, desc[UR36][R22.64+0x11] ;  /* 0x0000112416da7981 */ /* 0x000ea4000c1e1100 */
[----:B--2---:R-:W-:-:S05]  /*2810*/  PRMT R123, R218, 0x8880, RZ ;  /* 0x00008880da7b7816 */ /* 0x004fca00000000ff */
[----:B------:R-:W-:-:S07]  /*2820*/  IMAD R226, R123, R216, RZ ;  /* 0x000000d87be27224 */ /* 0x000fce00078e02ff */
.L_x_49:
[----:B------:R-:W-:Y:S05]  /*2830*/  BSYNC B1 ;  /* 0x0000000000017941 */ /* 0x000fea0003800000 */
.L_x_48:
[----:B------:R-:W-:Y:S01]  /*2840*/  @!P4 IMAD R129, R129, R217, R226 ;  /* 0x000000d98181c224 */ /* 0x000fe200078e02e2 */
[----:B------:R-:W-:Y:S04]  /*2850*/  BSSY B1, `(.L_x_50) ;  /* 0x0000006000017945 */ /* 0x000fe80003800000 */
[----:B------:R0:W-:Y:S01]  /*2860*/  @!P4 STG.E.U8 desc[UR36][R20.64+0x11], R129 ;  /* 0x000011811400c986 */ /* 0x0001e2000c101124 */
[----:B------:R-:W-:Y:S05]  /*2870*/  @P5 BRA `(.L_x_51) ;  /* 0x00000000000c5947 */ /* 0x000fea0003800000 */
[----:B------:R-:W2:Y:S02]  /*2880*/  LDG.E.U8 R218, desc[UR36][R120.64+0x10] ;  /* 0x0000102478da7981 */ /* 0x000ea4000c1e1100 */
[----:B--2---:R-:W-:-:S05]  /*2890*/  PRMT R123, R218, 0x8880, RZ ;  /* 0x00008880da7b7816 */ /* 0x004fca00000000ff */
[----:B------:R-:W-:-:S07]  /*28a0*/  IMAD R226, R123, R216, RZ ;  /* 0x000000d87be27224 */ /* 0x000fce00078e02ff */
.L_x_51:
[----:B------:R-:W-:Y:S05]  /*28b0*/  BSYNC B1 ;  /* 0x0000000000017941 */ /* 0x000fea0003800000 */
.L_x_50:
        /* <DEDUP_REMOVED lines=11> */
.L_x_53:
[----:B------:R-:W-:Y:S05]  /*2970*/  BSYNC B1 ;  /* 0x0000000000017941 */ /* 0x000fea0003800000 */
.L_x_52:
[----:B------:R-:W-:Y:S01]  /*2980*/  @!P2 IMAD R131, R131, R217, R226 ;  /* 0x000000d98383a224 */ /* 0x000fe200078e02e2 */
[----:B------:R-:W-:Y:S04]  /*2990*/  BSSY B1, `(.L_x_54) ;  /* 0x0000006000017945 */ /* 0x000fe80003800000 */
[----:B------:R0:W-:Y:S01]  /*29a0*/  @!P2 STG.E.U8 desc[UR36][R12.64+0x11], R131 ;  /* 0x000011830c00a986 */ /* 0x0001e2000c101124 */
[----:B------:R-:W-:Y:S05]  /*29b0*/  @P3 BRA `(.L_x_55) ;  /* 0x00000000000c3947 */ /* 0x000fea0003800000 */
[----:B------:R-:W2:Y:S02]  /*29c0*/  LDG.E.U8 R218, desc[UR36][R22.64+0x18] ;  /* 0x0000182416da7981 */ /* 0x000ea4000c1e1100 */
[----:B--2---:R-:W-:-:S05]  /*29d0*/  PRMT R123, R218, 0x8880, RZ ;  /* 0x00008880da7b7816 */ /* 0x004fca00000000ff */
[----:B------:R-:W-:-:S07]  /*29e0*/  IMAD R226, R123, R216, RZ ;  /* 0x000000d87be27224 */ /* 0x000fce00078e02ff */
.L_x_55:
[----:B------:R-:W-:Y:S05]  /*29f0*/  BSYNC B1 ;  /* 0x0000000000017941 */ /* 0x000fea0003800000 */
.L_x_54:
[----:B--2---:R-:W-:Y:S01]  /*2a00*/  @!P3 IMAD R123, R132, R217, R226 ;  /* 0x000000d9847bb224 */ /* 0x004fe200078e02e2 */
[----:B------:R-:W-:Y:S04]  /*2a10*/  BSSY B1, `(.L_x_56) ;  /* 0x0000006000017945 */ /* 0x000fe80003800000 */
[----:B------:R2:W-:Y:S01]  /*2a20*/  @!P3 STG.E.U8 desc[UR36][R20.64+0x18], R123 ;  /* 0x0000187b1400b986 */ /* 0x0005e2000c101124 */
[----:B------:R-:W-:Y:S05]  /*2a30*/  @P4 BRA `(.L_x_57) ;  /* 0x00000000000c4947 */ /* 0x000fea0003800000 */
[----:B------:R-:W2:Y:S02]  /*2a40*/  LDG.E.U8 R218, desc[UR36][R22.64+0x19] ;  /* 0x0000192416da7981 */ /* 0x000ea4000c1e1100 */
[----:B--2---:R-:W-:-:S05]  /*2a50*/  PRMT R123, R218, 0x8880, RZ ;  /* 0x00008880da7b7816 */ /* 0x004fca00000000ff */
[----:B------:R-:W-:-:S07]  /*2a60*/  IMAD R226, R123, R216, RZ ;  /* 0x000000d87be27224 */ /* 0x000fce00078e02ff */
.L_x_57:
[----:B------:R-:W-:Y:S05]  /*2a70*/  BSYNC B1 ;  /* 0x0000000000017941 */ /* 0x000fea0003800000 */
.L_x_56:
[----:B------:R-:W-:Y:S01]  /*2a80*/  @!P4 IMAD R133, R133, R217, R226 ;  /* 0x000000d98585c224 */ /* 0x000fe200078e02e2 */
[----:B------:R-:W-:Y:S04]  /*2a90*/  BSSY B1, `(.L_x_58) ;  /* 0x0000006000017945 */ /* 0x000fe80003800000 */
[----:B------:R0:W-:Y:S01]  /*2aa0*/  @!P4 STG.E.U8 desc[UR36][R20.64+0x19], R133 ;  /* 0x000019851400c986 */ /* 0x0001e2000c101124 */
[----:B------:R-:W-:Y:S05]  /*2ab0*/  @P5 BRA `(.L_x_59) ;  /* 0x00000000000c5947 */ /* 0x000fea0003800000 */
[----:B------:R-:W2:Y:S02]  /*2ac0*/  LDG.E.U8 R218, desc[UR36][R120.64+0x18] ;  /* 0x0000182478da7981 */ /* 0x000ea4000c1e1100 */
[----:B--2---:R-:W-:-:S05]  /*2ad0*/  PRMT R123, R218, 0x8880, RZ ;  /* 0x00008880da7b7816 */ /* 0x004fca00000000ff */
[----:B------:R-:W-:-:S07]  /*2ae0*/  IMAD R226, R123, R216, RZ ;  /* 0x000000d87be27224 */ /* 0x000fce00078e02ff */
.L_x_59:
[----:B------:R-:W-:Y:S05]  /*2af0*/  BSYNC B1 ;  /* 0x0000000000017941 */ /* 0x000fea0003800000 */
.L_x_58:
        /* <DEDUP_REMOVED lines=11> */
.L_x_61:
[----:B------:R-:W-:Y:S05]  /*2bb0*/  BSYNC B1 ;  /* 0x0000000000017941 */ /* 0x000fea0003800000 */
.L_x_60:
[----:B------:R-:W-:Y:S01]  /*2bc0*/  @!P3 IMAD R135, R135, R217, R226 ;  /* 0x000000d98787b224 */ /* 0x000fe200078e02e2 */
[----:B------:R-:W-:Y:S04]  /*2bd0*/  BSSY B1, `(.L_x_62) ;  /* 0x0000006000017945 */ /* 0x000fe80003800000 */
[----:B------:R0:W-:Y:S01]  /*2be0*/  @!P3 STG.E.U8 desc[UR36][R12.64+0x19], R135 ;  /* 0x000019870c00b986 */ /* 0x0001e2000c101124 */
[----:B------:R-:W-:Y:S05]  /*2bf0*/  @P4 BRA `(.L_x_63) ;  /* 0x00000000000c4947 */ /* 0x000fea0003800000 */
[----:B------:R-:W2:Y:S02]  /*2c00*/  LDG.E.U8 R218, desc[UR36][R22.64+0x20] ;  /* 0x0000202416da7981 */ /* 0x000ea4000c1e1100 */
[----:B--2---:R-:W-:-:S05]  /*2c10*/  PRMT R123, R218, 0x8880, RZ ;  /* 0x00008880da7b7816 */ /* 0x004fca00000000ff */
[----:B------:R-:W-:-:S07]  /*2c20*/  IMAD R226, R123, R216, RZ ;  /* 0x000000d87be27224 */ /* 0x000fce00078e02ff */
.L_x_63:
[----:B------:R-:W-:Y:S05]  /*2c30*/  BSYNC B1 ;  /* 0x0000000000017941 */ /* 0x000fea0003800000 */
.L_x_62:
[----:B--2---:R-:W-:Y:S01]  /*2c40*/  @!P4 IMAD R123, R136, R217, R226 ;  /* 0x000000d9887bc224 */ /* 0x004fe200078e02e2 */
[----:B------:R-:W-:Y:S04]  /*2c50*/  BSSY B1, `(.L_x_64) ;  /* 0x0000006000017945 */ /* 0x000fe80003800000 */
[----:B------:R2:W-:Y:S01]  /*2c60*/  @!P4 STG.E.U8 desc[UR36][R20.64+0x20], R123 ;  /* 0x0000207b1400c986 */ /* 0x0005e2000c101124 */
[----:B------:R-:W-:Y:S05]  /*2c70*/  @P5 BRA `(.L_x_65) ;  /* 0x00000000000c5947 */ /* 0x000fea0003800000 */
[----:B------:R-:W2:Y:S02]  /*2c80*/  LDG.E.U8 R218, desc[UR36][R22.64+0x21] ;  /* 0x0000212416da7981 */ /* 0x000ea4000c1e1100 */
[----:B--2---:R-:W-:-:S05]  /*2c90*/  PRMT R123, R218, 0x8880, RZ ;  /* 0x00008880da7b7816 */ /* 0x004fca00000000ff */
[----:B------:R-:W-:-:S07]  /*2ca0*/  IMAD R226, R123, R216, RZ ;  /* 0x000000d87be27224 */ /* 0x000fce00078e02ff */
.L_x_65:
[----:B------:R-:W-:Y:S05]  /*2cb0*/  BSYNC B1 ;  /* 0x0000000000017941 */ /* 0x000fea0003800000 */
.L_x_64:
[----:B------:R-:W-:Y:S01]  /*2cc0*/  @!P5 IMAD R137, R137, R217, R226 ;  /* 0x000000d98989d224 */ /* 0x000fe200078e02e2 */
[----:B------:R-:W-:Y:S04]  /*2cd0*/  BSSY B1, `(.L_x_66) ;  /* 0x0000006000017945 */ /* 0x000fe80003800000 */
[----:B------:R0:W-:Y:S01]  /*2ce0*/  @!P5 STG.E.U8 desc[UR36][R20.64+0x21], R137 ;  /* 0x000021891400d986 */ /* 0x0001e2000c101124 */
[----:B------:R-:W-:Y:S05]  /*2cf0*/  @P2 BRA `(.L_x_67) ;  /* 0x00000000000c2947 */ /* 0x000fea0003800000 */
[----:B------:R-:W2:Y:S02]  /*2d00*/  LDG.E.U8 R218, desc[UR36][R120.64+0x20] ;  /* 0x0000202478da7981 */ /* 0x000ea4000c1e1100 */
[----:B--2---:R-:W-:-:S05]  /*2d10*/  PRMT R123, R218, 0x8880, RZ ;  /* 0x00008880da7b7816 */ /* 0x004fca00000000ff */
[----:B------:R-:W-:-:S07]  /*2d20*/  IMAD R226, R123, R216, RZ ;  /* 0x000000d87be27224 */ /* 0x000fce00078e02ff */
.L_x_67:
[----:B------:R-:W-:Y:S05]  /*2d30*/  BSYNC B1 ;  /* 0x0000000000017941 */ /* 0x000fea0003800000 */
.L_x_66:
        /* <DEDUP_REMOVED lines=11> */
.L_x_69:
[----:B------:R-:W-:Y:S05]  /*2df0*/  BSYNC B1 ;  /* 0x0000000000017941 */ /* 0x000fea0003800000 */
.L_x_68:
[----:B------:R-:W-:Y:S01]  /*2e00*/  @!P4 IMAD R139, R139, R217, R226 ;  /* 0x000000d98b8bc224 */ /* 0x000fe200078e02e2 */
[----:B------:R-:W-:Y:S04]  /*2e10*/  BSSY B1, `(.L_x_70) ;  /* 0x0000006000017945 */ /* 0x000fe80003800000 */
[----:B------:R0:W-:Y:S01]  /*2e20*/  @!P4 STG.E.U8 desc[UR36][R12.64+0x21], R139 ;  /* 0x0000218b0c00c986 */ /* 0x0001e2000c101124 */
[----:B------:R-:W-:Y:S05]  /*2e30*/  @P3 BRA `(.L_x_71) ;  /* 0x00000000000c3947 */ /* 0x000fea0003800000 */
[----:B------:R-:W2:Y:S02]  /*2e40*/  LDG.E.U8 R218, desc[UR36][R22.64+0x28] ;  /* 0x0000282416da7981 */ /* 0x000ea4000c1e1100 */
[----:B--2---:R-:W-:-:S05]  /*2e50*/  PRMT R123, R218, 0x8880, RZ ;  /* 0x00008880da7b7816 */ /* 0x004fca00000000ff */
[----:B------:R-:W-:-:S07]  /*2e60*/  IMAD R226, R123, R216, RZ ;  /* 0x000000d87be27224 */ /* 0x000fce00078e02ff */
.L_x_71:
[----:B------:R-:W-:Y:S05]  /*2e70*/  BSYNC B1 ;  /* 0x0000000000017941 */ /* 0x000fea0003800000 */
.L_x_70:
[----:B--2---:R-:W-:Y:S01]  /*2e80*/  @!P3 IMAD R123, R140, R217, R226 ;  /* 0x000000d98c7bb224 */ /* 0x004fe200078e02e2 */
[----:B------:R-:W-:Y:S04]  /*2e90*/  BSSY B1, `(.L_x_72) ;  /* 0x0000006000017945 */ /* 0x000fe80003800000 */
[----:B------:R2:W-:Y:S01]  /*2ea0*/  @!P3 STG.E.U8 desc[UR36][R20.64+0x28], R123 ;  /* 0x0000287b1400b986 */ /* 0x0005e2000c101124 */
[----:B------:R-:W-:Y:S05]  /*2eb0*/  @P5 BRA `(.L_x_73) ;  /* 0x00000000000c5947 */ /* 0x000fea0003800000 */
[----:B------:R-:W2:Y:S02]  /*2ec0*/  LDG.E.U8 R218, desc[UR36][R22.64+0x29] ;  /* 0x0000292416da7981 */ /* 0x000ea4000c1e1100 */
[----:B--2---:R-:W-:-:S05]  /*2ed0*/  PRMT R123, R218, 0x8880, RZ ;  /* 0x00008880da7b7816 */ /* 0x004fca00000000ff */
[----:B------:R-:W-:-:S07]  /*2ee0*/  IMAD R226, R123, R216, RZ ;  /* 0x000000d87be27224 */ /* 0x000fce00078e02ff */
.L_x_73:
[----:B------:R-:W-:Y:S05]  /*2ef0*/  BSYNC B1 ;  /* 0x0000000000017941 */ /* 0x000fea0003800000 */
.L_x_72:
[----:B------:R-:W-:Y:S01]  /*2f00*/  @!P5 IMAD R141, R141, R217, R226 ;  /* 0x000000d98d8dd224 */ /* 0x000fe200078e02e2 */
[----:B------:R-:W-:Y:S04]  /*2f10*/  BSSY B1, `(.L_x_74) ;  /* 0x0000006000017945 */ /* 0x000fe80003800000 */
[----:B------:R0:W-:Y:S01]  /*2f20*/  @!P5 STG.E.U8 desc[UR36][R20.64+0x29], R141 ;  /* 0x0000298d1400d986 */ /* 0x0001e2000c101124 */
[----:B------:R-:W-:Y:S05]  /*2f30*/  @P2 BRA `(.L_x_75) ;  /* 0x00000000000c2947 */ /* 0x000fea0003800000 */
[----:B------:R-:W2:Y:S02]  /*2f40*/  LDG.E.U8 R218, desc[UR36][R120.64+0x28] ;  /* 0x0000282478da7981 */ /* 0x000ea4000c1e1100 */
[----:B--2---:R-:W-:-:S05]  /*2f50*/  PRMT R123, R218, 0x8880, RZ ;  /* 0x00008880da7b7816 */ /* 0x004fca00000000ff */
[----:B------:R-:W-:-:S07]  /*2f60*/  IMAD R226, R123, R216, RZ ;  /* 0x000000d87be27224 */ /* 0x000fce00078e02ff */
.L_x_75:
[----:B------:R-:W-:Y:S05]  /*2f70*/  BSYNC B1 ;  /* 0x0000000000017941 */ /* 0x000fea0003800000 */
.L_x_74:
        /* <DEDUP_REMOVED lines=11> */
.L_x_77:
[----:B------:R-:W-:Y:S05]  /*3030*/  BSYNC B1 ;  /* 0x0000000000017941 */ /* 0x000fea0003800000 */
.L_x_76:
[----:B------:R-:W-:Y:S01]  /*3040*/  @!P4 IMAD R143, R143, R217, R226 ;  /* 0x000000d98f8fc224 */ /* 0x000fe200078e02e2 */
[----:B------:R-:W-:Y:S04]  /*3050*/  BSSY B1, `(.L_x_78) ;  /* 0x0000006000017945 */ /* 0x000fe80003800000 */
[----:B------:R0:W-:Y:S01]  /*3060*/  @!P4 STG.E.U8 desc[UR36][R12.64+0x29], R143 ;  /* 0x0000298f0c00c986 */ /* 0x0001e2000c101124 */
[----:B------:R-:W-:Y:S05]  /*3070*/  @P3 BRA `(.L_x_79) ;  /* 0x00000000000c3947 */ /* 0x000fea0003800000 */
[----:B------:R-:W2:Y:S02]  /*3080*/  LDG.E.U8 R218, desc[UR36][R22.64+0x30] ;  /* 0x0000302416da7981 */ /* 0x000ea4000c1e1100 */
[----:B--2---:R-:W-:-:S05]  /*3090*/  PRMT R123, R218, 0x8880, RZ ;  /* 0x00008880da7b7816 */ /* 0x004fca00000000ff */
[----:B------:R-:W-:-:S07]  /*30a0*/  IMAD R226, R123, R216, RZ ;  /* 0x000000d87be27224 */ /* 0x000fce00078e02ff */
.L_x_79:
[----:B------:R-:W-:Y:S05]  /*30b0*/  BSYNC B1 ;  /* 0x0000000000017941 */ /* 0x000fea0003800000 */
.L_x_78:
[----:B--2---:R-:W-:Y:S01]  /*30c0*/  @!P3 IMAD R123, R144, R217, R226 ;  /* 0x000000d9907bb224 */ /* 0x004fe200078e02e2 */
[----:B------:R-:W-:Y:S04]  /*30d0*/  BSSY B1, `(.L_x_80) ;  /* 0x0000006000017945 */ /* 0x000fe80003800000 */
[----:B------:R2:W-:Y:S01]  /*30e0*/  @!P3 STG.E.U8 desc[UR36][R20.64+0x30], R123 ;  /* 0x0000307b1400b986 */ /* 0x0005e2000c101124 */
[----:B------:R-:W-:Y:S05]  /*30f0*/  @P5 BRA `(.L_x_81) ;  /* 0x00000000000c5947 */ /* 0x000fea0003800000 */
[----:B------:R-:W2:Y:S02]  /*3100*/  LDG.E.U8 R218, desc[UR36][R22.64+0x31] ;  /* 0x0000312416da7981 */ /* 0x000ea4000c1e1100 */
[----:B--2---:R-:W-:-:S05]  /*3110*/  PRMT R123, R218, 0x8880, RZ ;  /* 0x00008880da7b7816 */ /* 0x004fca00000000ff */
[----:B------:R-:W-:-:S07]  /*3120*/  IMAD R226, R123, R216, RZ ;  /* 0x000000d87be27224 */ /* 0x000fce00078e02ff */
.L_x_81:
[----:B------:R-:W-:Y:S05]  /*3130*/  BSYNC B1 ;  /* 0x0000000000017941 */ /* 0x000fea0003800000 */
.L_x_80:
[----:B------:R-:W-:Y:S01]  /*3140*/  @!P5 IMAD R145, R145, R217, R226 ;  /* 0x000000d99191d224 */ /* 0x000fe200078e02e2 */
[----:B------:R-:W-:Y:S04]  /*3150*/  BSSY B1, `(.L_x_82) ;  /* 0x0000006000017945 */ /* 0x000fe80003800000 */
[----:B------:R0:W-:Y:S01]  /*3160*/  @!P5 STG.E.U8 desc[UR36][R20.64+0x31], R145 ;  /* 0x000031911400d986 */ /* 0x0001e2000c101124 */
[----:B------:R-:W-:Y:S05]  /*3170*/  @P2 BRA `(.L_x_83) ;  /* 0x00000000000c2947 */ /* 0x000fea0003800000 */
[----:B------:R-:W2:Y:S02]  /*3180*/  LDG.E.U8 R218, desc[UR36][R120.64+0x30] ;  /* 0x0000302478da7981 */ /* 0x000ea4000c1e1100 */
[----:B--2---:R-:W-:-:S05]  /*3190*/  PRMT R123, R218, 0x8880, RZ ;  /* 0x00008880da7b7816 */ /* 0x004fca00000000ff */
[----:B------:R-:W-:-:S07]  /*31a0*/  IMAD R226, R123, R216, RZ ;  /* 0x000000d87be27224 */ /* 0x000fce00078e02ff */
.L_x_83:
[----:B------:R-:W-:Y:S05]  /*31b0*/  BSYNC B1 ;  /* 0x0000000000017941 */ /* 0x000fea0003800000 */
.L_x_82:
        /* <DEDUP_REMOVED lines=11> */
.L_x_85:
[----:B------:R-:W-:Y:S05]  /*3270*/  BSYNC B1 ;  /* 0x0000000000017941 */ /* 0x000fea0003800000 */
.L_x_84:
[----:B------:R-:W-:Y:S01]  /*3280*/  @!P4 IMAD R147, R147, R217, R226 ;  /* 0x000000d99393c224 */ /* 0x000fe200078e02e2 */
[----:B------:R-:W-:Y:S04]  /*3290*/  BSSY B1, `(.L_x_86) ;  /* 0x0000006000017945 */ /* 0x000fe80003800000 */
[----:B------:R0:W-:Y:S01]  /*32a0*/  @!P4 STG.E.U8 desc[UR36][R12.64+0x31], R147 ;  /* 0x000031930c00c986 */ /* 0x0001e2000c101124 */
[----:B------:R-:W-:Y:S05]  /*32b0*/  @P3 BRA `(.L_x_87) ;  /* 0x00000000000c3947 */ /* 0x000fea0003800000 */
[----:B------:R-:W2:Y:S02]  /*32c0*/  LDG.E.U8 R218, desc[UR36][R22.64+0x38] ;  /* 0x0000382416da7981 */ /* 0x000ea4000c1e1100 */
[----:B--2---:R-:W-:-:S05]  /*32d0*/  PRMT R123, R218, 0x8880, RZ ;  /* 0x00008880da7b7816 */ /* 0x004fca00000000ff */
[----:B------:R-:W-:-:S07]  /*32e0*/  IMAD R226, R123, R216, RZ ;  /* 0x000000d87be27224 */ /* 0x000fce00078e02ff */
.L_x_87:
[----:B------:R-:W-:Y:S05]  /*32f0*/  BSYNC B1 ;  /* 0x0000000000017941 */ /* 0x000fea0003800000 */
.L_x_86:
[----:B--2---:R-:W-:Y:S01]  /*3300*/  @!P3 IMAD R123, R148, R217, R226 ;  /* 0x000000d9947bb224 */ /* 0x004fe200078e02e2 */
[----:B------:R-:W-:Y:S04]  /*3310*/  BSSY B1, `(.L_x_88) ;  /* 0x0000006000017945 */ /* 0x000fe80003800000 */
[----:B------:R2:W-:Y:S01]  /*3320*/  @!P3 STG.E.U8 desc[UR36][R20.64+0x38], R123 ;  /* 0x0000387b1400b986 */ /* 0x0005e2000c101124 */
[----:B------:R-:W-:Y:S05]  /*3330*/  @P5 BRA `(.L_x_89) ;  /* 0x00000000000c5947 */ /* 0x000fea0003800000 */
[----:B------:R-:W2:Y:S02]  /*3340*/  LDG.E.U8 R218, desc[UR36][R22.64+0x39] ;  /* 0x0000392416da7981 */ /* 0x000ea4000c1e1100 */
[----:B--2---:R-:W-:-:S05]  /*3350*/  PRMT R123, R218, 0x8880, RZ ;  /* 0x00008880da7b7816 */ /* 0x004fca00000000ff */
[----:B------:R-:W-:-:S07]  /*3360*/  IMAD R226, R123, R216, RZ ;  /* 0x000000d87be27224 */ /* 0x000fce00078e02ff */
.L_x_89:
[----:B------:R-:W-:Y:S05]  /*3370*/  BSYNC B1 ;  /* 0x0000000000017941 */ /* 0x000fea0003800000 */
.L_x_88:
[----:B------:R-:W-:Y:S01]  /*3380*/  @!P5 IMAD R149, R149, R217, R226 ;  /* 0x000000d99595d224 */ /* 0x000fe200078e02e2 */
[----:B------:R-:W-:Y:S04]  /*3390*/  BSSY B1, `(.L_x_90) ;  /* 0x0000006000017945 */ /* 0x000fe80003800000 */
[----:B------:R0:W-:Y:S01]  /*33a0*/  @!P5 STG.E.U8 desc[UR36][R20.64+0x39], R149 ;  /* 0x000039951400d986 */ /* 0x0001e2000c101124 */
[----:B------:R-:W-:Y:S05]  /*33b0*/  @P2 BRA `(.L_x_91) ;  /* 0x00000000000c2947 */ /* 0x000fea0003800000 */
[----:B------:R-:W2:Y:S02]  /*33c0*/  LDG.E.U8 R218, desc[UR36][R120.64+0x38] ;  /* 0x0000382478da7981 */ /* 0x000ea4000c1e1100 */
[----:B--2---:R-:W-:-:S05]  /*33d0*/  PRMT R123, R218, 0x8880, RZ ;  /* 0x00008880da7b7816 */ /* 0x004fca00000000ff */
[----:B------:R-:W-:-:S07]  /*33e0*/  IMAD R226, R123, R216, RZ ;  /* 0x000000d87be27224 */ /* 0x000fce00078e02ff */
.L_x_91:
[----:B------:R-:W-:Y:S05]  /*33f0*/  BSYNC B1 ;  /* 0x0000000000017941 */ /* 0x000fea0003800000 */
.L_x_90:
        /* <DEDUP_REMOVED lines=11> */
.L_x_93:
[----:B------:R-:W-:Y:S05]  /*34b0*/  BSYNC B1 ;  /* 0x0000000000017941 */ /* 0x000fea0003800000 */
.L_x_92:
[----:B------:R-:W-:Y:S01]  /*34c0*/  @!P4 IMAD R151, R151, R217, R226 ;  /* 0x000000d99797c224 */ /* 0x000fe200078e02e2 */
[----:B------:R-:W-:Y:S04]  /*34d0*/  BSSY B1, `(.L_x_94) ;  /* 0x0000006000017945 */ /* 0x000fe80003800000 */
[----:B------:R0:W-:Y:S01]  /*34e0*/  @!P4 STG.E.U8 desc[UR36][R12.64+0x39], R151 ;  /* 0x000039970c00c986 */ /* 0x0001e2000c101124 */
[----:B------:R-:W-:Y:S05]  /*34f0*/  @P3 BRA `(.L_x_95) ;  /* 0x00000000000c3947 */ /* 0x000fea0003800000 */
[----:B------:R-:W2:Y:S02]  /*3500*/  LDG.E.U8 R218, desc[UR36][R22.64+0x40] ;  /* 0x0000402416da7981 */ /* 0x000ea4000c1e1100 */
[----:B--2---:R-:W-:-:S05]  /*3510*/  PRMT R123, R218, 0x8880, RZ ;  /* 0x00008880da7b7816 */ /* 0x004fca00000000ff */
[----:B------:R-:W-:-:S07]  /*3520*/  IMAD R226, R123, R216, RZ ;  /* 0x000000d87be27224 */ /* 0x000fce00078e02ff */
.L_x_95:
[----:B------:R-:W-:Y:S05]  /*3530*/  BSYNC B1 ;  /* 0x0000000000017941 */ /* 0x000fea0003800000 */
.L_x_94:
[----:B--2---:R-:W-:Y:S01]  /*3540*/  @!P3 IMAD R123, R152, R217, R226 ;  /* 0x000000d9987bb224 */ /* 0x004fe200078e02e2 */
[----:B------:R-:W-:Y:S04]  /*3550*/  BSSY B1, `(.L_x_96) ;  /* 0x0000006000017945 */ /* 0x000fe80003800000 */
[----:B------:R2:W-:Y:S01]  /*3560*/  @!P3 STG.E.U8 desc[UR36][R20.64+0x40], R123 ;  /* 0x0000407b1400b986 */ /* 0x0005e2000c101124 */
[----:B------:R-:W-:Y:S05]  /*3570*/  @P5 BRA `(.L_x_97) ;  /* 0x00000000000c5947 */ /* 0x000fea0003800000 */
[----:B------:R-:W2:Y:S02]  /*3580*/  LDG.E.U8 R218, desc[UR36][R22.64+0x41] ;  /* 0x0000412416da7981 */ /* 0x000ea4000c1e1100 */
[----:B--2---:R-:W-:-:S05]  /*3590*/  PRMT R123, R218, 0x8880, RZ ;  /* 0x00008880da7b7816 */ /* 0x004fca00000000ff */
[----:B------:R-:W-:-:S07]  /*35a0*/  IMAD R226, R123, R216, RZ ;  /* 0x000000d87be27224 */ /* 0x000fce00078e02ff */
.L_x_97:
[----:B------:R-:W-:Y:S05]  /*35b0*/  BSYNC B1 ;  /* 0x0000000000017941 */ /* 0x000fea0003800000 */
.L_x_96:
[----:B------:R-:W-:Y:S01]  /*35c0*/  @!P5 IMAD R153, R153, R217, R226 ;  /* 0x000000d99999d224 */ /* 0x000fe200078e02e2 */
[----:B------:R-:W-:Y:S04]  /*35d0*/  BSSY B1, `(.L_x_98) ;  /* 0x0000006000017945 */ /* 0x000fe80003800000 */
[----:B------:R0:W-:Y:S01]  /*35e0*/  @!P5 STG.E.U8 desc[UR36][R20.64+0x41], R153 ;  /* 0x000041991400d986 */ /* 0x0001e2000c101124 */
[----:B------:R-:W-:Y:S05]  /*35f0*/  @P2 BRA `(.L_x_99) ;  /* 0x00000000000c2947 */ /* 0x000fea0003800000 */
[----:B------:R-:W2:Y:S02]  /*3600*/  LDG.E.U8 R218, desc[UR36][R120.64+0x40] ;  /* 0x0000402478da7981 */ /* 0x000ea4000c1e1100 */
[----:B--2---:R-:W-:-:S05]  /*3610*/  PRMT R123, R218, 0x8880, RZ ;  /* 0x00008880da7b7816 */ /* 0x004fca00000000ff */
[----:B------:R-:W-:-:S07]  /*3620*/  IMAD R226, R123, R216, RZ ;  /* 0x000000d87be27224 */ /* 0x000fce00078e02ff */
.L_x_99:
[----:B------:R-:W-:Y:S05]  /*3630*/  BSYNC B1 ;  /* 0x0000000000017941 */ /* 0x000fea0003800000 */
.L_x_98:
        /* <DEDUP_REMOVED lines=11> */
.L_x_101:
[----:B------:R-:W-:Y:S05]  /*36f0*/  BSYNC B1 ;  /* 0x0000000000017941 */ /* 0x000fea0003800000 */
.L_x_100:
[----:B------:R-:W-:Y:S01]  /*3700*/  @!P4 IMAD R155, R155, R217, R226 ;  /* 0x000000d99b9bc224 */ /* 0x000fe200078e02e2 */
[----:B------:R-:W-:Y:S04]  /*3710*/  BSSY B1, `(.L_x_102) ;  /* 0x0000006000017945 */ /* 0x000fe80003800000 */
[----:B------:R0:W-:Y:S01]  /*3720*/  @!P4 STG.E.U8 desc[UR36][R12.64+0x41], R155 ;  /* 0x0000419b0c00c986 */ /* 0x0001e2000c101124 */
[----:B------:R-:W-:Y:S05]  /*3730*/  @P3 BRA `(.L_x_103) ;  /* 0x00000000000c3947 */ /* 0x000fea0003800000 */
[----:B------:R-:W2:Y:S02]  /*3740*/  LDG.E.U8 R218, desc[UR36][R22.64+0x48] ;  /* 0x0000482416da7981 */ /* 0x000ea4000c1e1100 */
[----:B--2---:R-:W-:-:S05]  /*3750*/  PRMT R123, R218, 0x8880, RZ ;  /* 0x00008880da7b7816 */ /* 0x004fca00000000ff */
[----:B------:R-:W-:-:S07]  /*3760*/  IMAD R226, R123, R216, RZ ;  /* 0x000000d87be27224 */ /* 0x000fce00078e02ff */
.L_x_103:
[----:B------:R-:W-:Y:S05]  /*3770*/  BSYNC B1 ;  /* 0x0000000000017941 */ /* 0x000fea0003800000 */
.L_x_102:
[----:B--2---:R-:W-:Y:S01]  /*3780*/  @!P3 IMAD R123, R156, R217, R226 ;  /* 0x000000d99c7bb224 */ /* 0x004fe200078e02e2 */
[----:B------:R-:W-:Y:S04]  /*3790*/  BSSY B1, `(.L_x_104) ;  /* 0x0000006000017945 */ /* 0x000fe80003800000 */
[----:B------:R2:W-:Y:S01]  /*37a0*/  @!P3 STG.E.U8 desc[UR36][R20.64+0x48], R123 ;  /* 0x0000487b1400b986 */ /* 0x0005e2000c101124 */
[----:B------:R-:W-:Y:S05]  /*37b0*/  @P5 BRA `(.L_x_105) ;  /* 0x00000000000c5947 */ /* 0x000fea0003800000 */
[----:B------:R-:W2:Y:S02]  /*37c0*/  LDG.E.U8 R218, desc[UR36][R22.64+0x49] ;  /* 0x0000492416da7981 */ /* 0x000ea4000c1e1100 */
[----:B--2---:R-:W-:-:S05]  /*37d0*/  PRMT R123, R218, 0x8880, RZ ;  /* 0x00008880da7b7816 */ /* 0x004fca00000000ff */
[----:B------:R-:W-:-:S07]  /*37e0*/  IMAD R226, R123, R216, RZ ;  /* 0x000000d87be27224 */ /* 0x000fce00078e02ff */
.L_x_105:
[----:B------:R-:W-:Y:S05]  /*37f0*/  BSYNC B1 ;  /* 0x0000000000017941 */ /* 0x000fea0003800000 */
.L_x_104:
[----:B------:R-:W-:Y:S01]  /*3800*/  @!P5 IMAD R157, R157, R217, R226 ;  /* 0x000000d99d9dd224 */ /* 0x000fe200078e02e2 */
[----:B------:R-:W-:Y:S04]  /*3810*/  BSSY B1, `(.L_x_106) ;  /* 0x0000006000017945 */ /* 0x000fe80003800000 */
[----:B------:R0:W-:Y:S01]  /*3820*/  @!P5 STG.E.U8 desc[UR36][R20.64+0x49], R157 ;  /* 0x0000499d1400d986 */ /* 0x0001e2000c101124 */
[----:B------:R-:W-:Y:S05]  /*3830*/  @P2 BRA `(.L_x_107) ;  /* 0x00000000000c2947 */ /* 0x000fea0003800000 */
[----:B------:R-:W2:Y:S02]  /*3840*/  LDG.E.U8 R218, desc[UR36][R120.64+0x48] ;  /* 0x0000482478da7981 */ /* 0x000ea4000c1e1100 */
[----:B--2---:R-:W-:-:S05]  /*3850*/  PRMT R123, R218, 0x8880, RZ ;  /* 0x00008880da7b7816 */ /* 0x004fca00000000ff */
[----:B------:R-:W-:-:S07]  /*3860*/  IMAD R226, R123, R216, RZ ;  /* 0x000000d87be27224 */ /* 0x000fce00078e02ff */
.L_x_107:
[----:B------:R-:W-:Y:S05]  /*3870*/  BSYNC B1 ;  /* 0x0000000000017941 */ /* 0x000fea0003800000 */
.L_x_106:
        /* <DEDUP_REMOVED lines=11> */
.L_x_109:
[----:B------:R-:W-:Y:S05]  /*3930*/  BSYNC B1 ;  /* 0x0000000000017941 */ /* 0x000fea0003800000 */
.L_x_108:
[----:B------:R-:W-:Y:S01]  /*3940*/  @!P4 IMAD R159, R159, R217, R226 ;  /* 0x000000d99f9fc224 */ /* 0x000fe200078e02e2 */
[----:B------:R-:W-:Y:S04]  /*3950*/  BSSY B1, `(.L_x_110) ;  /* 0x0000006000017945 */ /* 0x000fe80003800000 */
[----:B------:R0:W-:Y:S01]  /*3960*/  @!P4 STG.E.U8 desc[UR36][R12.64+0x49], R159 ;  /* 0x0000499f0c00c986 */ /* 0x0001e2000c101124 */
[----:B------:R-:W-:Y:S05]  /*3970*/  @P3 BRA `(.L_x_111) ;  /* 0x00000000000c3947 */ /* 0x000fea0003800000 */
[----:B------:R-:W2:Y:S02]  /*3980*/  LDG.E.U8 R218, desc[UR36][R22.64+0x50] ;  /* 0x0000502416da7981 */ /* 0x000ea4000c1e1100 */
[----:B--2---:R-:W-:-:S05]  /*3990*/  PRMT R123, R218, 0x8880, RZ ;  /* 0x00008880da7b7816 */ /* 0x004fca00000000ff */
[----:B------:R-:W-:-:S07]  /*39a0*/  IMAD R226, R123, R216, RZ ;  /* 0x000000d87be27224 */ /* 0x000fce00078e02ff */
.L_x_111:
[----:B------:R-:W-:Y:S05]  /*39b0*/  BSYNC B1 ;  /* 0x0000000000017941 */ /* 0x000fea0003800000 */
.L_x_110:
[----:B--2---:R-:W-:Y:S01]  /*39c0*/  @!P3 IMAD R123, R160, R217, R226 ;  /* 0x000000d9a07bb224 */ /* 0x004fe200078e02e2 */
[----:B------:R-:W-:Y:S04]  /*39d0*/  BSSY B1, `(.L_x_112) ;  /* 0x0000006000017945 */ /* 0x000fe80003800000 */
[----:B------:R2:W-:Y:S01]  /*39e0*/  @!P3 STG.E.U8 desc[UR36][R20.64+0x50], R123 ;  /* 0x0000507b1400b986 */ /* 0x0005e2000c101124 */
[----:B------:R-:W-:Y:S05]  /*39f0*/  @P5 BRA `(.L_x_113) ;  /* 0x00000000000c5947 */ /* 0x000fea0003800000 */
[----:B------:R-:W2:Y:S02]  /*3a00*/  LDG.E.U8 R218, desc[UR36][R22.64+0x51] ;  /* 0x0000512416da7981 */ /* 0x000ea4000c1e1100 */
[----:B--2---:R-:W-:-:S05]  /*3a10*/  PRMT R123, R218, 0x8880, RZ ;  /* 0x00008880da7b7816 */ /* 0x004fca00000000ff */
[----:B------:R-:W-:-:S07]  /*3a20*/  IMAD R226, R123, R216, RZ ;  /* 0x000000d87be27224 */ /* 0x000fce00078e02ff */
.L_x_113:
[----:B------:R-:W-:Y:S05]  /*3a30*/  BSYNC B1 ;  /* 0x0000000000017941 */ /* 0x000fea0003800000 */
.L_x_112:
[----:B------:R-:W-:Y:S01]  /*3a40*/  @!P5 IMAD R161, R161, R217, R226 ;  /* 0x000000d9a1a1d224 */ /* 0x000fe200078e02e2 */
[----:B------:R-:W-:Y:S04]  /*3a50*/  BSSY B1, `(.L_x_114) ;  /* 0x0000006000017945 */ /* 0x000fe80003800000 */
[----:B------:R0:W-:Y:S01]  /*3a60*/  @!P5 STG.E.U8 desc[UR36][R20.64+0x51], R161 ;  /* 0x000051a11400d986 */ /* 0x0001e2000c101124 */
[----:B------:R-:W-:Y:S05]  /*3a70*/  @P2 BRA `(.L_x_115) ;  /* 0x00000000000c2947 */ /* 0x000fea0003800000 */
[----:B------:R-:W2:Y:S02]  /*3a80*/  LDG.E.U8 R218, desc[UR36][R120.64+0x50] ;  /* 0x0000502478da7981 */ /* 0x000ea4000c1e1100 */
[----:B--2---:R-:W-:-:S05]  /*3a90*/  PRMT R123, R218, 0x8880, RZ ;  /* 0x00008880da7b7816 */ /* 0x004fca00000000ff */
[----:B------:R-:W-:-:S07]  /*3aa0*/  IMAD R226, R123, R216, RZ ;  /* 0x000000d87be27224 */ /* 0x000fce00078e02ff */
.L_x_115:
[----:B------:R-:W-:Y:S05]  /*3ab0*/  BSYNC B1 ;  /* 0x0000000000017941 */ /* 0x000fea0003800000 */
.L_x_114:
        /* <DEDUP_REMOVED lines=11> */
.L_x_117:
[----:B------:R-:W-:Y:S05]  /*3b70*/  BSYNC B1 ;  /* 0x0000000000017941 */ /* 0x000fea0003800000 */
.L_x_116:
[----:B------:R-:W-:Y:S01]  /*3b80*/  @!P4 IMAD R163, R163, R217, R226 ;  /* 0x000000d9a3a3c224 */ /* 0x000fe200078e02e2 */
[----:B------:R-:W-:Y:S04]  /*3b90*/  BSSY B1, `(.L_x_118) ;  /* 0x0000006000017945 */ /* 0x000fe80003800000 */
[----:B------:R0:W-:Y:S01]  /*3ba0*/  @!P4 STG.E.U8 desc[UR36][R12.64+0x51], R163 ;  /* 0x000051a30c00c986 */ /* 0x0001e2000c101124 */
[----:B------:R-:W-:Y:S05]  /*3bb0*/  @P3 BRA `(.L_x_119) ;  /* 0x00000000000c3947 */ /* 0x000fea0003800000 */
[----:B------:R-:W2:Y:S02]  /*3bc0*/  LDG.E.U8 R218, desc[UR36][R22.64+0x58] ;  /* 0x0000582416da7981 */ /* 0x000ea4000c1e1100 */
[----:B--2---:R-:W-:-:S05]  /*3bd0*/  PRMT R123, R218, 0x8880, RZ ;  /* 0x00008880da7b7816 */ /* 0x004fca00000000ff */
[----:B------:R-:W-:-:S07]  /*3be0*/  IMAD R226, R123, R216, RZ ;  /* 0x000000d87be27224 */ /* 0x000fce00078e02ff */
.L_x_119:
[----:B------:R-:W-:Y:S05]  /*3bf0*/  BSYNC B1 ;  /* 0x0000000000017941 */ /* 0x000fea0003800000 */
.L_x_118:
[----:B--2---:R-:W-:Y:S01]  /*3c00*/  @!P3 IMAD R123, R164, R217, R226 ;  /* 0x000000d9a47bb224 */ /* 0x004fe200078e02e2 */
[----:B------:R-:W-:Y:S04]  /*3c10*/  BSSY B1, `(.L_x_120) ;  /* 0x0000006000017945 */ /* 0x000fe80003800000 */
[----:B------:R2:W-:Y:S01]  /*3c20*/  @!P3 STG.E.U8 desc[UR36][R20.64+0x58], R123 ;  /* 0x0000587b1400b986 */ /* 0x0005e2000c101124 */
[----:B------:R-:W-:Y:S05]  /*3c30*/  @P5 BRA `(.L_x_121) ;  /* 0x00000000000c5947 */ /* 0x000fea0003800000 */
[----:B------:R-:W2:Y:S02]  /*3c40*/  LDG.E.U8 R218, desc[UR36][R22.64+0x59] ;  /* 0x0000592416da7981 */ /* 0x000ea4000c1e1100 */
[----:B--2---:R-:W-:-:S05]  /*3c50*/  PRMT R123, R218, 0x8880, RZ ;  /* 0x00008880da7b7816 */ /* 0x004fca00000000ff */
[----:B------:R-:W-:-:S07]  /*3c60*/  IMAD R226, R123, R216, RZ ;  /* 0x000000d87be27224 */ /* 0x000fce00078e02ff */
.L_x_121:
[----:B------:R-:W-:Y:S05]  /*3c70*/  BSYNC B1 ;  /* 0x0000000000017941 */ /* 0x000fea0003800000 */
.L_x_120:
[----:B------:R-:W-:Y:S01]  /*3c80*/  @!P5 IMAD R165, R165, R217, R226 ;  /* 0x000000d9a5a5d224 */ /* 0x000fe200078e02e2 */
[----:B------:R-:W-:Y:S04]  /*3c90*/  BSSY B1, `(.L_x_122) ;  /* 0x0000006000017945 */ /* 0x000fe80003800000 */
[----:B------:R0:W-:Y:S01]  /*3ca0*/  @!P5 STG.E.U8 desc[UR36][R20.64+0x59], R165 ;  /* 0x000059a51400d986 */ /* 0x0001e2000c101124 */
[----:B------:R-:W-:Y:S05]  /*3cb0*/  @P2 BRA `(.L_x_123) ;  /* 0x00000000000c2947 */ /* 0x000fea0003800000 */
[----:B------:R-:W2:Y:S02]  /*3cc0*/  LDG.E.U8 R218, desc[UR36][R120.64+0x58] ;  /* 0x0000582478da7981 */ /* 0x000ea4000c1e1100 */
[----:B--2---:R-:W-:-:S05]  /*3cd0*/  PRMT R123, R218, 0x8880, RZ ;  /* 0x00008880da7b7816 */ /* 0x004fca00000000ff */
[----:B------:R-:W-:-:S07]  /*3ce0*/  IMAD R226, R123, R216, RZ ;  /* 0x000000d87be27224 */ /* 0x000fce00078e02ff */
.L_x_123:
[----:B------:R-:W-:Y:S05]  /*3cf0*/  BSYNC B1 ;  /* 0x0000000000017941 */ /* 0x000fea0003800000 */
.L_x_122:
        /* <DEDUP_REMOVED lines=11> */
.L_x_125:
[----:B------:R-:W-:Y:S05]  /*3db0*/  BSYNC B1 ;  /* 0x0000000000017941 */ /* 0x000fea0003800000 */
.L_x_124:
[----:B------:R-:W-:Y:S01]  /*3dc0*/  @!P4 IMAD R167, R167, R217, R226 ;  /* 0x000000d9a7a7c224 */ /* 0x000fe200078e02e2 */
[----:B------:R-:W-:Y:S04]  /*3dd0*/  BSSY B1, `(.L_x_126) ;  /* 0x0000006000017945 */ /* 0x000fe80003800000 */
[----:B------:R0:W-:Y:S01]  /*3de0*/  @!P4 STG.E.U8 desc[UR36][R12.64+0x59], R167 ;  /* 0x000059a70c00c986 */ /* 0x0001e2000c101124 */
[----:B------:R-:W-:Y:S05]  /*3df0*/  @P3 BRA `(.L_x_127) ;  /* 0x00000000000c3947 */ /* 0x000fea0003800000 */
[----:B------:R-:W2:Y:S02]  /*3e00*/  LDG.E.U8 R218, desc[UR36][R22.64+0x60] ;  /* 0x0000602416da7981 */ /* 0x000ea4000c1e1100 */
[----:B--2---:R-:W-:-:S05]  /*3e10*/  PRMT R123, R218, 0x8880, RZ ;  /* 0x00008880da7b7816 */ /* 0x004fca00000000ff */
[----:B------:R-:W-:-:S07]  /*3e20*/  IMAD R226, R123, R216, RZ ;  /* 0x000000d87be27224 */ /* 0x000fce00078e02ff */
.L_x_127:
[----:B------:R-:W-:Y:S05]  /*3e30*/  BSYNC B1 ;  /* 0x0000000000017941 */ /* 0x000fea0003800000 */
.L_x_126:
[----:B--2---:R-:W-:Y:S01]  /*3e40*/  @!P3 IMAD R123, R168, R217, R226 ;  /* 0x000000d9a87bb224 */ /* 0x004fe200078e02e2 */
[----:B------:R-:W-:Y:S04]  /*3e50*/  BSSY B1, `(.L_x_128) ;  /* 0x0000006000017945 */ /* 0x000fe80003800000 */
[----:B------:R2:W-:Y:S01]  /*3e60*/  @!P3 STG.E.U8 desc[UR36][R20.64+0x60], R123 ;  /* 0x0000607b1400b986 */ /* 0x0005e2000c101124 */
[----:B------:R-:W-:Y:S05]  /*3e70*/  @P5 BRA `(.L_x_129) ;  /* 0x00000000000c5947 */ /* 0x000fea0003800000 */
[----:B------:R-:W2:Y:S02]  /*3e80*/  LDG.E.U8 R218, desc[UR36][R22.64+0x61] ;  /* 0x0000612416da7981 */ /* 0x000ea4000c1e1100 */
[----:B--2---:R-:W-:-:S05]  /*3e90*/  PRMT R123, R218, 0x8880, RZ ;  /* 0x00008880da7b7816 */ /* 0x004fca00000000ff */
[----:B------:R-:W-:-:S07]  /*3ea0*/  IMAD R226, R123, R216, RZ ;  /* 0x000000d87be27224 */ /* 0x000fce00078e02ff */
.L_x_129:
[----:B------:R-:W-:Y:S05]  /*3eb0*/  BSYNC B1 ;  /* 0x0000000000017941 */ /* 0x000fea0003800000 */
.L_x_128:
[----:B------:R-:W-:Y:S01]  /*3ec0*/  @!P5 IMAD R169, R169, R217, R226 ;  /* 0x000000d9a9a9d224 */ /* 0x000fe200078e02e2 */
[----:B------:R-:W-:Y:S04]  /*3ed0*/  BSSY B1, `(.L_x_130) ;  /* 0x0000006000017945 */ /* 0x000fe80003800000 */
[----:B------:R0:W-:Y:S01]  /*3ee0*/  @!P5 STG.E.U8 desc[UR36][R20.64+0x61], R169 ;  /* 0x000061a91400d986 */ /* 0x0001e2000c101124 */
[----:B------:R-:W-:Y:S05]  /*3ef0*/  @P2 BRA `(.L_x_131) ;  /* 0x00000000000c2947 */ /* 0x000fea0003800000 */
[----:B------:R-:W2:Y:S02]  /*3f00*/  LDG.E.U8 R218, desc[UR36][R120.64+0x60] ;  /* 0x0000602478da7981 */ /* 0x000ea4000c1e1100 */
[----:B--2---:R-:W-:-:S05]  /*3f10*/  PRMT R123, R218, 0x8880, RZ ;  /* 0x00008880da7b7816 */ /* 0x004fca00000000ff */
[----:B------:R-:W-:-:S07]  /*3f20*/  IMAD R226, R123, R216, RZ ;  /* 0x000000d87be27224 */ /* 0x000fce00078e02ff */
.L_x_131:
[----:B------:R-:W-:Y:S05]  /*3f30*/  BSYNC B1 ;  /* 0x0000000000017941 */ /* 0x000fea0003800000 */
.L_x_130:
        /* <DEDUP_REMOVED lines=11> */
.L_x_133:
[----:B------:R-:W-:Y:S05]  /*3ff0*/  BSYNC B1 ;  /* 0x0000000000017941 */ /* 0x000fea0003800000 */
.L_x_132:
[----:B------:R-:W-:Y:S01]  /*4000*/  @!P4 IMAD R171, R171, R217, R226 ;  /* 0x000000d9ababc224 */ /* 0x000fe200078e02e2 */
[----:B------:R-:W-:Y:S04]  /*4010*/  BSSY B1, `(.L_x_134) ;  /* 0x0000006000017945 */ /* 0x000fe80003800000 */
[----:B------:R0:W-:Y:S01]  /*4020*/  @!P4 STG.E.U8 desc[UR36][R12.64+0x61], R171 ;  /* 0x000061ab0c00c986 */ /* 0x0001e2000c101124 */
[----:B------:R-:W-:Y:S05]  /*4030*/  @P3 BRA `(.L_x_135) ;  /* 0x00000000000c3947 */ /* 0x000fea0003800000 */
[----:B------:R-:W2:Y:S02]  /*4040*/  LDG.E.U8 R218, desc[UR36][R22.64+0x68] ;  /* 0x0000682416da7981 */ /* 0x000ea4000c1e1100 */
[----:B--2---:R-:W-:-:S05]  /*4050*/  PRMT R123, R218, 0x8880, RZ ;  /* 0x00008880da7b7816 */ /* 0x004fca00000000ff */
[----:B------:R-:W-:-:S07]  /*4060*/  IMAD R226, R123, R216, RZ ;  /* 0x000000d87be27224 */ /* 0x000fce00078e02ff */
.L_x_135:
[----:B------:R-:W-:Y:S05]  /*4070*/  BSYNC B1 ;  /* 0x0000000000017941 */ /* 0x000fea0003800000 */
.L_x_134:
[----:B--2---:R-:W-:Y:S01]  /*4080*/  @!P3 IMAD R123, R172, R217, R226 ;  /* 0x000000d9ac7bb224 */ /* 0x004fe200078e02e2 */
[----:B------:R-:W-:Y:S04]  /*4090*/  BSSY B1, `(.L_x_136) ;  /* 0x0000006000017945 */ /* 0x000fe80003800000 */
[----:B------:R2:W-:Y:S01]  /*40a0*/  @!P3 STG.E.U8 desc[UR36][R20.64+0x68], R123 ;  /* 0x0000687b1400b986 */ /* 0x0005e2000c101124 */
[----:B------:R-:W-:Y:S05]  /*40b0*/  @P5 BRA `(.L_x_137) ;  /* 0x00000000000c5947 */ /* 0x000fea0003800000 */
[----:B------:R-:W2:Y:S02]  /*40c0*/  LDG.E.U8 R218, desc[UR36][R22.64+0x69] ;  /* 0x0000692416da7981 */ /* 0x000ea4000c1e1100 */
[----:B--2---:R-:W-:-:S05]  /*40d0*/  PRMT R123, R218, 0x8880, RZ ;  /* 0x00008880da7b7816 */ /* 0x004fca00000000ff */
[----:B------:R-:W-:-:S07]  /*40e0*/  IMAD R226, R123, R216, RZ ;  /* 0x000000d87be27224 */ /* 0x000fce00078e02ff */
.L_x_137:
[----:B------:R-:W-:Y:S05]  /*40f0*/  BSYNC B1 ;  /* 0x0000000000017941 */ /* 0x000fea0003800000 */
.L_x_136:
[----:B------:R-:W-:Y:S01]  /*4100*/  @!P5 IMAD R173, R173, R217, R226 ;  /* 0x000000d9adadd224 */ /* 0x000fe200078e02e2 */
[----:B------:R-:W-:Y:S04]  /*4110*/  BSSY B1, `(.L_x_138) ;  /* 0x0000006000017945 */ /* 0x000fe80003800000 */
[----:B------:R0:W-:Y:S01]  /*4120*/  @!P5 STG.E.U8 desc[UR36][R20.64+0x69], R173 ;  /* 0x000069ad1400d986 */ /* 0x0001e2000c101124 */
[----:B------:R-:W-:Y:S05]  /*4130*/  @P2 BRA `(.L_x_139) ;  /* 0x00000000000c2947 */ /* 0x000fea0003800000 */
[----:B------:R-:W2:Y:S02]  /*4140*/  LDG.E.U8 R218, desc[UR36][R120.64+0x68] ;  /* 0x0000682478da7981 */ /* 0x000ea4000c1e1100 */
[----:B--2---:R-:W-:-:S05]  /*4150*/  PRMT R123, R218, 0x8880, RZ ;  /* 0x00008880da7b7816 */ /* 0x004fca00000000ff */
[----:B------:R-:W-:-:S07]  /*4160*/  IMAD R226, R123, R216, RZ ;  /* 0x000000d87be27224 */ /* 0x000fce00078e02ff */
.L_x_139:
[----:B------:R-:W-:Y:S05]  /*4170*/  BSYNC B1 ;  /* 0x0000000000017941 */ /* 0x000fea0003800000 */
.L_x_138:
        /* <DEDUP_REMOVED lines=11> */
.L_x_141:
[----:B------:R-:W-:Y:S05]  /*4230*/  BSYNC B1 ;  /* 0x0000000000017941 */ /* 0x000fea0003800000 */
.L_x_140:
[----:B------:R-:W-:Y:S01]  /*4240*/  @!P4 IMAD R175, R175, R217, R226 ;  /* 0x000000d9afafc224 */ /* 0x000fe200078e02e2 */
[----:B------:R-:W-:Y:S04]  /*4250*/  BSSY B1, `(.L_x_142) ;  /* 0x0000006000017945 */ /* 0x000fe80003800000 */
[----:B------:R0:W-:Y:S01]  /*4260*/  @!P4 STG.E.U8 desc[UR36][R12.64+0x69], R175 ;  /* 0x000069af0c00c986 */ /* 0x0001e2000c101124 */
[----:B------:R-:W-:Y:S05]  /*4270*/  @P3 BRA `(.L_x_143) ;  /* 0x00000000000c3947 */ /* 0x000fea0003800000 */
[----:B------:R-:W2:Y:S02]  /*4280*/  LDG.E.U8 R218, desc[UR36][R22.64+0x70] ;  /* 0x0000702416da7981 */ /* 0x000ea4000c1e1100 */
[----:B--2---:R-:W-:-:S05]  /*4290*/  PRMT R123, R218, 0x8880, RZ ;  /* 0x00008880da7b7816 */ /* 0x004fca00000000ff */
[----:B------:R-:W-:-:S07]  /*42a0*/  IMAD R226, R123, R216, RZ ;  /* 0x000000d87be27224 */ /* 0x000fce00078e02ff */
.L_x_143:
[----:B------:R-:W-:Y:S05]  /*42b0*/  BSYNC B1 ;  /* 0x0000000000017941 */ /* 0x000fea0003800000 */
.L_x_142:
[----:B--2---:R-:W-:Y:S01]  /*42c0*/  @!P3 IMAD R123, R176, R217, R226 ;  /* 0x000000d9b07bb224 */ /* 0x004fe200078e02e2 */
[----:B------:R-:W-:Y:S04]  /*42d0*/  BSSY B1, `(.L_x_144) ;  /* 0x0000006000017945 */ /* 0x000fe80003800000 */
[----:B------:R2:W-:Y:S01]  /*42e0*/  @!P3 STG.E.U8 desc[UR36][R20.64+0x70], R123 ;  /* 0x0000707b1400b986 */ /* 0x0005e2000c101124 */
[----:B------:R-:W-:Y:S05]  /*42f0*/  @P5 BRA `(.L_x_145) ;  /* 0x00000000000c5947 */ /* 0x000fea0003800000 */
[----:B------:R-:W2:Y:S02]  /*4300*/  LDG.E.U8 R218, desc[UR36][R22.64+0x71] ;  /* 0x0000712416da7981 */ /* 0x000ea4000c1e1100 */
[----:B--2---:R-:W-:-:S05]  /*4310*/  PRMT R123, R218, 0x8880, RZ ;  /* 0x00008880da7b7816 */ /* 0x004fca00000000ff */
[----:B------:R-:W-:-:S07]  /*4320*/  IMAD R226, R123, R216, RZ ;  /* 0x000000d87be27224 */ /* 0x000fce00078e02ff */
.L_x_145:
[----:B------:R-:W-:Y:S05]  /*4330*/  BSYNC B1 ;  /* 0x0000000000017941 */ /* 0x000fea0003800000 */
.L_x_144:
[----:B------:R-:W-:Y:S01]  /*4340*/  @!P5 IMAD R177, R177, R217, R226 ;  /* 0x000000d9b1b1d224 */ /* 0x000fe200078e02e2 */
[----:B------:R-:W-:Y:S04]  /*4350*/  BSSY B1, `(.L_x_146) ;  /* 0x0000006000017945 */ /* 0x000fe80003800000 */
[----:B------:R0:W-:Y:S01]  /*4360*/  @!P5 STG.E.U8 desc[UR36][R20.64+0x71], R177 ;  /* 0x000071b11400d986 */ /* 0x0001e2000c101124 */
[----:B------:R-:W-:Y:S05]  /*4370*/  @P2 BRA `(.L_x_147) ;  /* 0x00000000000c2947 */ /* 0x000fea0003800000 */
[----:B------:R-:W2:Y:S02]  /*4380*/  LDG.E.U8 R218, desc[UR36][R120.64+0x70] ;  /* 0x0000702478da7981 */ /* 0x000ea4000c1e1100 */
[----:B--2---:R-:W-:-:S05]  /*4390*/  PRMT R123, R218, 0x8880, RZ ;  /* 0x00008880da7b7816 */ /* 0x004fca00000000ff */
[----:B------:R-:W-:-:S07]  /*43a0*/  IMAD R226, R123, R216, RZ ;  /* 0x000000d87be27224 */ /* 0x000fce00078e02ff */
.L_x_147:
[----:B------:R-:W-:Y:S05]  /*43b0*/  BSYNC B1 ;  /* 0x0000000000017941 */ /* 0x000fea0003800000 */
.L_x_146:
        /* <DEDUP_REMOVED lines=11> */
.L_x_149:
[----:B------:R-:W-:Y:S05]  /*4470*/  BSYNC B1 ;  /* 0x0000000000017941 */ /* 0x000fea0003800000 */
.L_x_148:
[----:B------:R-:W-:Y:S01]  /*4480*/  @!P4 IMAD R179, R179, R217, R226 ;  /* 0x000000d9b3b3c224 */ /* 0x000fe200078e02e2 */
[----:B------:R-:W-:Y:S04]  /*4490*/  BSSY B1, `(.L_x_150) ;  /* 0x0000006000017945 */ /* 0x000fe80003800000 */
[----:B------:R0:W-:Y:S01]  /*44a0*/  @!P4 STG.E.U8 desc[UR36][R12.64+0x71], R179 ;  /* 0x000071b30c00c986 */ /* 0x0001e2000c101124 */
[----:B------:R-:W-:Y:S05]  /*44b0*/  @P3 BRA `(.L_x_151) ;  /* 0x00000000000c3947 */ /* 0x000fea0003800000 */
[----:B------:R-:W2:Y:S02]  /*44c0*/  LDG.E.U8 R218, desc[UR36][R22.64+0x78] ;  /* 0x0000782416da7981 */ /* 0x000ea4000c1e1100 */
[----:B--2---:R-:W-:-:S05]  /*44d0*/  PRMT R123, R218, 0x8880, RZ ;  /* 0x00008880da7b7816 */ /* 0x004fca00000000ff */
[----:B------:R-:W-:-:S07]  /*44e0*/  IMAD R226, R123, R216, RZ ;  /* 0x000000d87be27224 */ /* 0x000fce00078e02ff */
.L_x_151:
[----:B------:R-:W-:Y:S05]  /*44f0*/  BSYNC B1 ;  /* 0x0000000000017941 */ /* 0x000fea0003800000 */
.L_x_150:
[----:B--2---:R-:W-:Y:S01]  /*4500*/  @!P3 IMAD R123, R180, R217, R226 ;  /* 0x000000d9b47bb224 */ /* 0x004fe200078e02e2 */
[----:B------:R-:W-:Y:S04]  /*4510*/  BSSY B1, `(.L_x_152) ;  /* 0x0000006000017945 */ /* 0x000fe80003800000 */
[----:B------:R2:W-:Y:S01]  /*4520*/  @!P3 STG.E.U8 desc[UR36][R20.64+0x78], R123 ;  /* 0x0000787b1400b986 */ /* 0x0005e2000c101124 */
[----:B------:R-:W-:Y:S05]  /*4530*/  @P5 BRA `(.L_x_153) ;  /* 0x00000000000c5947 */ /* 0x000fea0003800000 */
[----:B------:R-:W2:Y:S02]  /*4540*/  LDG.E.U8 R218, desc[UR36][R22.64+0x79] ;  /* 0x0000792416da7981 */ /* 0x000ea4000c1e1100 */
[----:B--2---:R-:W-:-:S05]  /*4550*/  PRMT R123, R218, 0x8880, RZ ;  /* 0x00008880da7b7816 */ /* 0x004fca00000000ff */
[----:B------:R-:W-:-:S07]  /*4560*/  IMAD R226, R123, R216, RZ ;  /* 0x000000d87be27224 */ /* 0x000fce00078e02ff */
.L_x_153:
[----:B------:R-:W-:Y:S05]  /*4570*/  BSYNC B1 ;  /* 0x0000000000017941 */ /* 0x000fea0003800000 */
.L_x_152:
[----:B------:R-:W-:Y:S01]  /*4580*/  @!P5 IMAD R181, R181, R217, R226 ;  /* 0x000000d9b5b5d224 */ /* 0x000fe200078e02e2 */
[----:B------:R-:W-:Y:S04]  /*4590*/  BSSY B1, `(.L_x_154) ;  /* 0x0000006000017945 */ /* 0x000fe80003800000 */
[----:B------:R0:W-:Y:S01]  /*45a0*/  @!P5 STG.E.U8 desc[UR36][R20.64+0x79], R181 ;  /* 0x000079b51400d986 */ /* 0x0001e2000c101124 */
[----:B------:R-:W-:Y:S05]  /*45b0*/  @P2 BRA `(.L_x_155) ;  /* 0x00000000000c2947 */ /* 0x000fea0003800000 */
[----:B------:R-:W2:Y:S02]  /*45c0*/  LDG.E.U8 R218, desc[UR36][R120.64+0x78] ;  /* 0x0000782478da7981 */ /* 0x000ea4000c1e1100 */
[----:B--2---:R-:W-:-:S05]  /*45d0*/  PRMT R123, R218, 0x8880, RZ ;  /* 0x00008880da7b7816 */ /* 0x004fca00000000ff */
[----:B------:R-:W-:-:S07]  /*45e0*/  IMAD R226, R123, R216, RZ ;  /* 0x000000d87be27224 */ /* 0x000fce00078e02ff */
.L_x_155:
[----:B------:R-:W-:Y:S05]  /*45f0*/  BSYNC B1 ;  /* 0x0000000000017941 */ /* 0x000fea0003800000 */
.L_x_154:
        /* <DEDUP_REMOVED lines=11> */
.L_x_157:
[----:B------:R-:W-:Y:S05]  /*46b0*/  BSYNC B1 ;  /* 0x0000000000017941 */ /* 0x000fea0003800000 */
.L_x_156:
[----:B------:R-:W-:Y:S01]  /*46c0*/  @!P4 IMAD R183, R183, R217, R226 ;  /* 0x000000d9b7b7c224 */ /* 0x000fe200078e02e2 */
[----:B------:R-:W-:Y:S04]  /*46d0*/  BSSY B1, `(.L_x_158) ;  /* 0x0000006000017945 */ /* 0x000fe80003800000 */
[----:B------:R0:W-:Y:S01]  /*46e0*/  @!P4 STG.E.U8 desc[UR36][R12.64+0x79], R183 ;  /* 0x000079b70c00c986 */ /* 0x0001e2000c101124 */
[----:B------:R-:W-:Y:S05]  /*46f0*/  @P3 BRA `(.L_x_159) ;  /* 0x00000000000c3947 */ /* 0x000fea0003800000 */
[----:B------:R-:W2:Y:S02]  /*4700*/  LDG.E.U8 R218, desc[UR36][R22.64+0x80] ;  /* 0x0000802416da7981 */ /* 0x000ea4000c1e1100 */
[----:B--2---:R-:W-:-:S05]  /*4710*/  PRMT R123, R218, 0x8880, RZ ;  /* 0x00008880da7b7816 */ /* 0x004fca00000000ff */
[----:B------:R-:W-:-:S07]  /*4720*/  IMAD R226, R123, R216, RZ ;  /* 0x000000d87be27224 */ /* 0x000fce00078e02ff */
.L_x_159:
[----:B------:R-:W-:Y:S05]  /*4730*/  BSYNC B1 ;  /* 0x0000000000017941 */ /* 0x000fea0003800000 */
.L_x_158:
[----:B--2---:R-:W-:Y:S01]  /*4740*/  @!P3 IMAD R123, R184, R217, R226 ;  /* 0x000000d9b87bb224 */ /* 0x004fe200078e02e2 */
[----:B------:R-:W-:Y:S04]  /*4750*/  BSSY B1, `(.L_x_160) ;  /* 0x0000006000017945 */ /* 0x000fe80003800000 */
[----:B------:R2:W-:Y:S01]  /*4760*/  @!P3 STG.E.U8 desc[UR36][R20.64+0x80], R123 ;  /* 0x0000807b1400b986 */ /* 0x0005e2000c101124 */
[----:B------:R-:W-:Y:S05]  /*4770*/  @P5 BRA `(.L_x_161) ;  /* 0x00000000000c5947 */ /* 0x000fea0003800000 */
[----:B------:R-:W2:Y:S02]  /*4780*/  LDG.E.U8 R218, desc[UR36][R22.64+0x81] ;  /* 0x0000812416da7981 */ /* 0x000ea4000c1e1100 */
[----:B--2---:R-:W-:-:S05]  /*4790*/  PRMT R123, R218, 0x8880, RZ ;  /* 0x00008880da7b7816 */ /* 0x004fca00000000ff */
[----:B------:R-:W-:-:S07]  /*47a0*/  IMAD R226, R123, R216, RZ ;  /* 0x000000d87be27224 */ /* 0x000fce00078e02ff */
.L_x_161:
[----:B------:R-:W-:Y:S05]  /*47b0*/  BSYNC B1 ;  /* 0x0000000000017941 */ /* 0x000fea0003800000 */
.L_x_160:
[----:B------:R-:W-:Y:S01]  /*47c0*/  @!P5 IMAD R185, R185, R217, R226 ;  /* 0x000000d9b9b9d224 */ /* 0x000fe200078e02e2 */
[----:B------:R-:W-:Y:S04]  /*47d0*/  BSSY B1, `(.L_x_162) ;  /* 0x0000006000017945 */ /* 0x000fe80003800000 */
[----:B------:R0:W-:Y:S01]  /*47e0*/  @!P5 STG.E.U8 desc[UR36][R20.64+0x81], R185 ;  /* 0x000081b91400d986 */ /* 0x0001e2000c101124 */
[----:B------:R-:W-:Y:S05]  /*47f0*/  @P2 BRA `(.L_x_163) ;  /* 0x00000000000c2947 */ /* 0x000fea0003800000 */
[----:B------:R-:W2:Y:S02]  /*4800*/  LDG.E.U8 R218, desc[UR36][R120.64+0x80] ;  /* 0x0000802478da7981 */ /* 0x000ea4000c1e1100 */
[----:B--2---:R-:W-:-:S05]  /*4810*/  PRMT R123, R218, 0x8880, RZ ;  /* 0x00008880da7b7816 */ /* 0x004fca00000000ff */
[----:B------:R-:W-:-:S07]  /*4820*/  IMAD R226, R123, R216, RZ ;  /* 0x000000d87be27224 */ /* 0x000fce00078e02ff */
.L_x_163:
[----:B------:R-:W-:Y:S05]  /*4830*/  BSYNC B1 ;  /* 0x0000000000017941 */ /* 0x000fea0003800000 */
.L_x_162:
        /* <DEDUP_REMOVED lines=11> */
.L_x_165:
[----:B------:R-:W-:Y:S05]  /*48f0*/  BSYNC B1 ;  /* 0x0000000000017941 */ /* 0x000fea0003800000 */
.L_x_164:
[----:B------:R-:W-:Y:S01]  /*4900*/  @!P4 IMAD R187, R187, R217, R226 ;  /* 0x000000d9bbbbc224 */ /* 0x000fe200078e02e2 */
[----:B------:R-:W-:Y:S04]  /*4910*/  BSSY B1, `(.L_x_166) ;  /* 0x0000006000017945 */ /* 0x000fe80003800000 */
[----:B------:R0:W-:Y:S01]  /*4920*/  @!P4 STG.E.U8 desc[UR36][R12.64+0x81], R187 ;  /* 0x000081bb0c00c986 */ /* 0x0001e2000c101124 */
[----:B------:R-:W-:Y:S05]  /*4930*/  @P3 BRA `(.L_x_167) ;  /* 0x00000000000c3947 */ /* 0x000fea0003800000 */
[----:B------:R-:W2:Y:S02]  /*4940*/  LDG.E.U8 R218, desc[UR36][R22.64+0x88] ;  /* 0x0000882416da7981 */ /* 0x000ea4000c1e1100 */
[----:B--2---:R-:W-:-:S05]  /*4950*/  PRMT R123, R218, 0x8880, RZ ;  /* 0x00008880da7b7816 */ /* 0x004fca00000000ff */
[----:B------:R-:W-:-:S07]  /*4960*/  IMAD R226, R123, R216, RZ ;  /* 0x000000d87be27224 */ /* 0x000fce00078e02ff */
.L_x_167:
[----:B------:R-:W-:Y:S05]  /*4970*/  BSYNC B1 ;  /* 0x0000000000017941 */ /* 0x000fea0003800000 */
.L_x_166:
[----:B--2---:R-:W-:Y:S01]  /*4980*/  @!P3 IMAD R123, R188, R217, R226 ;  /* 0x000000d9bc7bb224 */ /* 0x004fe200078e02e2 */
[----:B------:R-:W-:Y:S04]  /*4990*/  BSSY B1, `(.L_x_168) ;  /* 0x0000006000017945 */ /* 0x000fe80003800000 */
[----:B------:R2:W-:Y:S01]  /*49a0*/  @!P3 STG.E.U8 desc[UR36][R20.64+0x88], R123 ;  /* 0x0000887b1400b986 */ /* 0x0005e2000c101124 */
[----:B------:R-:W-:Y:S05]  /*49b0*/  @P5 BRA `(.L_x_169) ;  /* 0x00000000000c5947 */ /* 0x000fea0003800000 */
[----:B------:R-:W2:Y:S02]  /*49c0*/  LDG.E.U8 R218, desc[UR36][R22.64+0x89] ;  /* 0x0000892416da7981 */ /* 0x000ea4000c1e1100 */
[----:B--2---:R-:W-:-:S05]  /*49d0*/  PRMT R123, R218, 0x8880, RZ ;  /* 0x00008880da7b7816 */ /* 0x004fca00000000ff */
[----:B------:R-:W-:-:S07]  /*49e0*/  IMAD R226, R123, R216, RZ ;  /* 0x000000d87be27224 */ /* 0x000fce00078e02ff */
.L_x_169:
[----:B------:R-:W-:Y:S05]  /*49f0*/  BSYNC B1 ;  /* 0x0000000000017941 */ /* 0x000fea0003800000 */
.L_x_168:
[----:B------:R-:W-:Y:S01]  /*4a00*/  @!P5 IMAD R189, R189, R217, R226 ;  /* 0x000000d9bdbdd224 */ /* 0x000fe200078e02e2 */
[----:B------:R-:W-:Y:S04]  /*4a10*/  BSSY B1, `(.L_x_170) ;  /* 0x0000006000017945 */ /* 0x000fe80003800000 */
[----:B------:R0:W-:Y:S01]  /*4a20*/  @!P5 STG.E.U8 desc[UR36][R20.64+0x89], R189 ;  /* 0x000089bd1400d986 */ /* 0x0001e2000c101124 */
[----:B------:R-:W-:Y:S05]  /*4a30*/  @P2 BRA `(.L_x_171) ;  /* 0x00000000000c2947 */ /* 0x000fea0003800000 */
[----:B------:R-:W2:Y:S02]  /*4a40*/  LDG.E.U8 R218, desc[UR36][R120.64+0x88] ;  /* 0x0000882478da7981 */ /* 0x000ea4000c1e1100 */
[----:B--2---:R-:W-:-:S05]  /*4a50*/  PRMT R123, R218, 0x8880, RZ ;  /* 0x00008880da7b7816 */ /* 0x004fca00000000ff */
[----:B------:R-:W-:-:S07]  /*4a60*/  IMAD R226, R123, R216, RZ ;  /* 0x000000d87be27224 */ /* 0x000fce00078e02ff */
.L_x_171:
[----:B------:R-:W-:Y:S05]  /*4a70*/  BSYNC B1 ;  /* 0x0000000000017941 */ /* 0x000fea0003800000 */
.L_x_170:
        /* <DEDUP_REMOVED lines=11> */
.L_x_173:
[----:B------:R-:W-:Y:S05]  /*4b30*/  BSYNC B1 ;  /* 0x0000000000017941 */ /* 0x000fea0003800000 */
.L_x_172:
[----:B------:R-:W-:Y:S01]  /*4b40*/  @!P4 IMAD R191, R191, R217, R226 ;  /* 0x000000d9bfbfc224 */ /* 0x000fe200078e02e2 */
[----:B------:R-:W-:Y:S04]  /*4b50*/  BSSY B1, `(.L_x_174) ;  /* 0x0000006000017945 */ /* 0x000fe80003800000 */
[----:B------:R0:W-:Y:S01]  /*4b60*/  @!P4 STG.E.U8 desc[UR36][R12.64+0x89], R191 ;  /* 0x000089bf0c00c986 */ /* 0x0001e2000c101124 */
[----:B------:R-:W-:Y:S05]  /*4b70*/  @P3 BRA `(.L_x_175) ;  /* 0x00000000000c3947 */ /* 0x000fea0003800000 */
[----:B------:R-:W2:Y:S02]  /*4b80*/  LDG.E.U8 R218, desc[UR36][R22.64+0x90] ;  /* 0x0000902416da7981 */ /* 0x000ea4000c1e1100 */
[----:B--2---:R-:W-:-:S05]  /*4b90*/  PRMT R123, R218, 0x8880, RZ ;  /* 0x00008880da7b7816 */ /* 0x004fca00000000ff */
[----:B------:R-:W-:-:S07]  /*4ba0*/  IMAD R226, R123, R216, RZ ;  /* 0x000000d87be27224 */ /* 0x000fce00078e02ff */
.L_x_175:
[----:B------:R-:W-:Y:S05]  /*4bb0*/  BSYNC B1 ;  /* 0x0000000000017941 */ /* 0x000fea0003800000 */
.L_x_174:
[----:B--2---:R-:W-:Y:S01]  /*4bc0*/  @!P3 IMAD R123, R192, R217, R226 ;  /* 0x000000d9c07bb224 */ /* 0x004fe200078e02e2 */
[----:B------:R-:W-:Y:S04]  /*4bd0*/  BSSY B1, `(.L_x_176) ;  /* 0x0000006000017945 */ /* 0x000fe80003800000 */
[----:B------:R2:W-:Y:S01]  /*4be0*/  @!P3 STG.E.U8 desc[UR36][R20.64+0x90], R123 ;  /* 0x0000907b1400b986 */ /* 0x0005e2000c101124 */
[----:B------:R-:W-:Y:S05]  /*4bf0*/  @P5 BRA `(.L_x_177) ;  /* 0x00000000000c5947 */ /* 0x000fea0003800000 */
[----:B------:R-:W2:Y:S02]  /*4c00*/  LDG.E.U8 R218, desc[UR36][R22.64+0x91] ;  /* 0x0000912416da7981 */ /* 0x000ea4000c1e1100 */
[----:B--2---:R-:W-:-:S05]  /*4c10*/  PRMT R123, R218, 0x8880, RZ ;  /* 0x00008880da7b7816 */ /* 0x004fca00000000ff */
[----:B------:R-:W-:-:S07]  /*4c20*/  IMAD R226, R123, R216, RZ ;  /* 0x000000d87be27224 */ /* 0x000fce00078e02ff */
.L_x_177:
[----:B------:R-:W-:Y:S05]  /*4c30*/  BSYNC B1 ;  /* 0x0000000000017941 */ /* 0x000fea0003800000 */
.L_x_176:
[----:B------:R-:W-:Y:S01]  /*4c40*/  @!P5 IMAD R193, R193, R217, R226 ;  /* 0x000000d9c1c1d224 */ /* 0x000fe200078e02e2 */
[----:B------:R-:W-:Y:S04]  /*4c50*/  BSSY B1, `(.L_x_178) ;  /* 0x0000006000017945 */ /* 0x000fe80003800000 */
[----:B------:R0:W-:Y:S01]  /*4c60*/  @!P5 STG.E.U8 desc[UR36][R20.64+0x91], R193 ;  /* 0x000091c11400d986 */ /* 0x0001e2000c101124 */
[----:B------:R-:W-:Y:S05]  /*4c70*/  @P2 BRA `(.L_x_179) ;  /* 0x00000000000c2947 */ /* 0x000fea0003800000 */
[----:B------:R-:W2:Y:S02]  /*4c80*/  LDG.E.U8 R218, desc[UR36][R120.64+0x90] ;  /* 0x0000902478da7981 */ /* 0x000ea4000c1e1100 */
[----:B--2---:R-:W-:-:S05]  /*4c90*/  PRMT R123, R218, 0x8880, RZ ;  /* 0x00008880da7b7816 */ /* 0x004fca00000000ff */
[----:B------:R-:W-:-:S07]  /*4ca0*/  IMAD R226, R123, R216, RZ ;  /* 0x000000d87be27224 */ /* 0x000fce00078e02ff */
.L_x_179:
[----:B------:R-:W-:Y:S05]  /*4cb0*/  BSYNC B1 ;  /* 0x0000000000017941 */ /* 0x000fea0003800000 */
.L_x_178:
        /* <DEDUP_REMOVED lines=11> */
.L_x_181:
[----:B------:R-:W-:Y:S05]  /*4d70*/  BSYNC B1 ;  /* 0x0000000000017941 */ /* 0x000fea0003800000 */
.L_x_180:
[----:B------:R-:W-:Y:S01]  /*4d80*/  @!P4 IMAD R195, R195, R217, R226 ;  /* 0x000000d9c3c3c224 */ /* 0x000fe200078e02e2 */
[----:B------:R-:W-:Y:S04]  /*4d90*/  BSSY B1, `(.L_x_182) ;  /* 0x0000006000017945 */ /* 0x000fe80003800000 */
[----:B------:R0:W-:Y:S01]  /*4da0*/  @!P4 STG.E.U8 desc[UR36][R12.64+0x91], R195 ;  /* 0x000091c30c00c986 */ /* 0x0001e2000c101124 */
[----:B------:R-:W-:Y:S05]  /*4db0*/  @P3 BRA `(.L_x_183) ;  /* 0x00000000000c3947 */ /* 0x000fea0003800000 */
[----:B------:R-:W2:Y:S02]  /*4dc0*/  LDG.E.U8 R218, desc[UR36][R22.64+0x98] ;  /* 0x0000982416da7981 */ /* 0x000ea4000c1e1100 */
[----:B--2---:R-:W-:-:S05]  /*4dd0*/  PRMT R123, R218, 0x8880, RZ ;  /* 0x00008880da7b7816 */ /* 0x004fca00000000ff */
[----:B------:R-:W-:-:S07]  /*4de0*/  IMAD R226, R123, R216, RZ ;  /* 0x000000d87be27224 */ /* 0x000fce00078e02ff */
.L_x_183:
[----:B------:R-:W-:Y:S05]  /*4df0*/  BSYNC B1 ;  /* 0x0000000000017941 */ /* 0x000fea0003800000 */
.L_x_182:
[----:B--2---:R-:W-:Y:S01]  /*4e00*/  @!P3 IMAD R123, R196, R217, R226 ;  /* 0x000000d9c47bb224 */ /* 0x004fe200078e02e2 */
[----:B------:R-:W-:Y:S04]  /*4e10*/  BSSY B1, `(.L_x_184) ;  /* 0x0000006000017945 */ /* 0x000fe80003800000 */
[----:B------:R2:W-:Y:S01]  /*4e20*/  @!P3 STG.E.U8 desc[UR36][R20.64+0x98], R123 ;  /* 0x0000987b1400b986 */ /* 0x0005e2000c101124 */
[----:B------:R-:W-:Y:S05]  /*4e30*/  @P5 BRA `(.L_x_185) ;  /* 0x00000000000c5947 */ /* 0x000fea0003800000 */
[----:B------:R-:W2:Y:S02]  /*4e40*/  LDG.E.U8 R218, desc[UR36][R22.64+0x99] ;  /* 0x0000992416da7981 */ /* 0x000ea4000c1e1100 */
[----:B--2---:R-:W-:-:S05]  /*4e50*/  PRMT R123, R218, 0x8880, RZ ;  /* 0x00008880da7b7816 */ /* 0x004fca00000000ff */
[----:B------:R-:W-:-:S07]  /*4e60*/  IMAD R226, R123, R216, RZ ;  /* 0x000000d87be27224 */ /* 0x000fce00078e02ff */
.L_x_185:
[----:B------:R-:W-:Y:S05]  /*4e70*/  BSYNC B1 ;  /* 0x0000000000017941 */ /* 0x000fea0003800000 */
.L_x_184:
[----:B------:R-:W-:Y:S01]  /*4e80*/  @!P5 IMAD R197, R197, R217, R226 ;  /* 0x000000d9c5c5d224 */ /* 0x000fe200078e02e2 */
[----:B------:R-:W-:Y:S04]  /*4e90*/  BSSY B1, `(.L_x_186) ;  /* 0x0000006000017945 */ /* 0x000fe80003800000 */
[----:B------:R0:W-:Y:S01]  /*4ea0*/  @!P5 STG.E.U8 desc[UR36][R20.64+0x99], R197 ;  /* 0x000099c51400d986 */ /* 0x0001e2000c101124 */
[----:B------:R-:W-:Y:S05]  /*4eb0*/  @P2 BRA `(.L_x_187) ;  /* 0x00000000000c2947 */ /* 0x000fea0003800000 */
[----:B------:R-:W2:Y:S02]  /*4ec0*/  LDG.E.U8 R218, desc[UR36][R120.64+0x98] ;  /* 0x0000982478da7981 */ /* 0x000ea4000c1e1100 */
[----:B--2---:R-:W-:-:S05]  /*4ed0*/  PRMT R123, R218, 0x8880, RZ ;  /* 0x00008880da7b7816 */ /* 0x004fca00000000ff */
[----:B------:R-:W-:-:S07]  /*4ee0*/  IMAD R226, R123, R216, RZ ;  /* 0x000000d87be27224 */ /* 0x000fce00078e02ff */
.L_x_187:
[----:B------:R-:W-:Y:S05]  /*4ef0*/  BSYNC B1 ;  /* 0x0000000000017941 */ /* 0x000fea0003800000 */
.L_x_186:
        /* <DEDUP_REMOVED lines=11> */
.L_x_189:
[----:B------:R-:W-:Y:S05]  /*4fb0*/  BSYNC B1 ;  /* 0x0000000000017941 */ /* 0x000fea0003800000 */
.L_x_188:
[----:B------:R-:W-:Y:S01]  /*4fc0*/  @!P4 IMAD R199, R199, R217, R226 ;  /* 0x000000d9c7c7c224 */ /* 0x000fe200078e02e2 */
[----:B------:R-:W-:Y:S04]  /*4fd0*/  BSSY B1, `(.L_x_190) ;  /* 0x0000006000017945 */ /* 0x000fe80003800000 */
[----:B------:R0:W-:Y:S01]  /*4fe0*/  @!P4 STG.E.U8 desc[UR36][R12.64+0x99], R199 ;  /* 0x000099c70c00c986 */ /* 0x0001e2000c101124 */
[----:B------:R-:W-:Y:S05]  /*4ff0*/  @P3 BRA `(.L_x_191) ;  /* 0x00000000000c3947 */ /* 0x000fea0003800000 */
[----:B------:R-:W2:Y:S02]  /*5000*/  LDG.E.U8 R218, desc[UR36][R22.64+0xa0] ;  /* 0x0000a02416da7981 */ /* 0x000ea4000c1e1100 */
[----:B--2---:R-:W-:-:S05]  /*5010*/  PRMT R123, R218, 0x8880, RZ ;  /* 0x00008880da7b7816 */ /* 0x004fca00000000ff */
[----:B------:R-:W-:-:S07]  /*5020*/  IMAD R226, R123, R216, RZ ;  /* 0x000000d87be27224 */ /* 0x000fce00078e02ff */
.L_x_191:
[----:B------:R-:W-:Y:S05]  /*5030*/  BSYNC B1 ;  /* 0x0000000000017941 */ /* 0x000fea0003800000 */
.L_x_190:
[----:B--2---:R-:W-:Y:S01]  /*5040*/  @!P3 IMAD R123, R200, R217, R226 ;  /* 0x000000d9c87bb224 */ /* 0x004fe200078e02e2 */
[----:B------:R-:W-:Y:S04]  /*5050*/  BSSY B1, `(.L_x_192) ;  /* 0x0000006000017945 */ /* 0x000fe80003800000 */
[----:B------:R2:W-:Y:S01]  /*5060*/  @!P3 STG.E.U8 desc[UR36][R20.64+0xa0], R123 ;  /* 0x0000a07b1400b986 */ /* 0x0005e2000c101124 */
[----:B------:R-:W-:Y:S05]  /*5070*/  @P5 BRA `(.L_x_193) ;  /* 0x00000000000c5947 */ /* 0x000fea0003800000 */
[----:B------:R-:W2:Y:S02]  /*5080*/  LDG.E.U8 R218, desc[UR36][R22.64+0xa1] ;  /* 0x0000a12416da7981 */ /* 0x000ea4000c1e1100 */
[----:B--2---:R-:W-:-:S05]  /*5090*/  PRMT R123, R218, 0x8880, RZ ;  /* 0x00008880da7b7816 */ /* 0x004fca00000000ff */
[----:B------:R-:W-:-:S07]  /*50a0*/  IMAD R226, R123, R216, RZ ;  /* 0x000000d87be27224 */ /* 0x000fce00078e02ff */
.L_x_193:
[----:B------:R-:W-:Y:S05]  /*50b0*/  BSYNC B1 ;  /* 0x0000000000017941 */ /* 0x000fea0003800000 */
.L_x_192:
[----:B------:R-:W-:Y:S01]  /*50c0*/  @!P5 IMAD R201, R201, R217, R226 ;  /* 0x000000d9c9c9d224 */ /* 0x000fe200078e02e2 */
[----:B------:R-:W-:Y:S04]  /*50d0*/  BSSY B1, `(.L_x_194) ;  /* 0x0000006000017945 */ /* 0x000fe80003800000 */
[----:B------:R0:W-:Y:S01]  /*50e0*/  @!P5 STG.E.U8 desc[UR36][R20.64+0xa1], R201 ;  /* 0x0000a1c91400d986 */ /* 0x0001e2000c101124 */
[----:B------:R-:W-:Y:S05]  /*50f0*/  @P2 BRA `(.L_x_195) ;  /* 0x00000000000c2947 */ /* 0x000fea0003800000 */
[----:B------:R-:W2:Y:S02]  /*5100*/  LDG.E.U8 R218, desc[UR36][R120.64+0xa0] ;  /* 0x0000a02478da7981 */ /* 0x000ea4000c1e1100 */
[----:B--2---:R-:W-:-:S05]  /*5110*/  PRMT R123, R218, 0x8880, RZ ;  /* 0x00008880da7b7816 */ /* 0x004fca00000000ff */
[----:B------:R-:W-:-:S07]  /*5120*/  IMAD R226, R123, R216, RZ ;  /* 0x000000d87be27224 */ /* 0x000fce00078e02ff */
.L_x_195:
[----:B------:R-:W-:Y:S05]  /*5130*/  BSYNC B1 ;  /* 0x0000000000017941 */ /* 0x000fea0003800000 */
.L_x_194:
        /* <DEDUP_REMOVED lines=11> */
.L_x_197:
[----:B------:R-:W-:Y:S05]  /*51f0*/  BSYNC B1 ;  /* 0x0000000000017941 */ /* 0x000fea0003800000 */
.L_x_196:
[----:B------:R-:W-:Y:S01]  /*5200*/  @!P4 IMAD R203, R203, R217, R226 ;  /* 0x000000d9cbcbc224 */ /* 0x000fe200078e02e2 */
[----:B------:R-:W-:Y:S04]  /*5210*/  BSSY B1, `(.L_x_198) ;  /* 0x0000006000017945 */ /* 0x000fe80003800000 */
[----:B------:R0:W-:Y:S01]  /*5220*/  @!P4 STG.E.U8 desc[UR36][R12.64+0xa1], R203 ;  /* 0x0000a1cb0c00c986 */ /* 0x0001e2000c101124 */
[----:B------:R-:W-:Y:S05]  /*5230*/  @P3 BRA `(.L_x_199) ;  /* 0x00000000000c3947 */ /* 0x000fea0003800000 */
[----:B------:R-:W2:Y:S02]  /*5240*/  LDG.E.U8 R218, desc[UR36][R22.64+0xa8] ;  /* 0x0000a82416da7981 */ /* 0x000ea4000c1e1100 */
[----:B--2---:R-:W-:-:S05]  /*5250*/  PRMT R123, R218, 0x8880, RZ ;  /* 0x00008880da7b7816 */ /* 0x004fca00000000ff */
[----:B------:R-:W-:-:S07]  /*5260*/  IMAD R226, R123, R216, RZ ;  /* 0x000000d87be27224 */ /* 0x000fce00078e02ff */
.L_x_199:
[----:B------:R-:W-:Y:S05]  /*5270*/  BSYNC B1 ;  /* 0x0000000000017941 */ /* 0x000fea0003800000 */
.L_x_198:
[----:B--2---:R-:W-:Y:S01]  /*5280*/  @!P3 IMAD R123, R204, R217, R226 ;  /* 0x000000d9cc7bb224 */ /* 0x004fe200078e02e2 */
[----:B------:R-:W-:Y:S04]  /*5290*/  BSSY B1, `(.L_x_200) ;  /* 0x0000006000017945 */ /* 0x000fe80003800000 */
[----:B------:R2:W-:Y:S01]  /*52a0*/  @!P3 STG.E.U8 desc[UR36][R20.64+0xa8], R123 ;  /* 0x0000a87b1400b986 */ /* 0x0005e2000c101124 */
[----:B------:R-:W-:Y:S05]  /*52b0*/  @P5 BRA `(.L_x_201) ;  /* 0x00000000000c5947 */ /* 0x000fea0003800000 */
[----:B------:R-:W2:Y:S02]  /*52c0*/  LDG.E.U8 R218, desc[UR36][R22.64+0xa9] ;  /* 0x0000a92416da7981 */ /* 0x000ea4000c1e1100 */
[----:B--2---:R-:W-:-:S05]  /*52d0*/  PRMT R123, R218, 0x8880, RZ ;  /* 0x00008880da7b7816 */ /* 0x004fca00000000ff */
[----:B------:R-:W-:-:S07]  /*52e0*/  IMAD R226, R123, R216, RZ ;  /* 0x000000d87be27224 */ /* 0x000fce00078e02ff */
.L_x_201:
[----:B------:R-:W-:Y:S05]  /*52f0*/  BSYNC B1 ;  /* 0x0000000000017941 */ /* 0x000fea0003800000 */
.L_x_200:
[----:B------:R-:W-:Y:S01]  /*5300*/  @!P5 IMAD R205, R205, R217, R226 ;  /* 0x000000d9cdcdd224 */ /* 0x000fe200078e02e2 */
[----:B------:R-:W-:Y:S04]  /*5310*/  BSSY B1, `(.L_x_202) ;  /* 0x0000006000017945 */ /* 0x000fe80003800000 */
[----:B------:R0:W-:Y:S01]  /*5320*/  @!P5 STG.E.U8 desc[UR36][R20.64+0xa9], R205 ;  /* 0x0000a9cd1400d986 */ /* 0x0001e2000c101124 */
[----:B------:R-:W-:Y:S05]  /*5330*/  @P2 BRA `(.L_x_203) ;  /* 0x00000000000c2947 */ /* 0x000fea0003800000 */
[----:B------:R-:W2:Y:S02]  /*5340*/  LDG.E.U8 R218, desc[UR36][R120.64+0xa8] ;  /* 0x0000a82478da7981 */ /* 0x000ea4000c1e1100 */
[----:B--2---:R-:W-:-:S05]  /*5350*/  PRMT R123, R218, 0x8880, RZ ;  /* 0x00008880da7b7816 */ /* 0x004fca00000000ff */
[----:B------:R-:W-:-:S07]  /*5360*/  IMAD R226, R123, R216, RZ ;  /* 0x000000d87be27224 */ /* 0x000fce00078e02ff */
.L_x_203:
[----:B------:R-:W-:Y:S05]  /*5370*/  BSYNC B1 ;  /* 0x0000000000017941 */ /* 0x000fea0003800000 */
.L_x_202:
        /* <DEDUP_REMOVED lines=11> */
.L_x_205:
[----:B------:R-:W-:Y:S05]  /*5430*/  BSYNC B1 ;  /* 0x0000000000017941 */ /* 0x000fea0003800000 */
.L_x_204:
[----:B------:R-:W-:Y:S01]  /*5440*/  @!P4 IMAD R207, R207, R217, R226 ;  /* 0x000000d9cfcfc224 */ /* 0x000fe200078e02e2 */
[----:B------:R-:W-:Y:S04]  /*5450*/  BSSY B1, `(.L_x_206) ;  /* 0x0000006000017945 */ /* 0x000fe80003800000 */
[----:B------:R0:W-:Y:S01]  /*5460*/  @!P4 STG.E.U8 desc[UR36][R12.64+0xa9], R207 ;  /* 0x0000a9cf0c00c986 */ /* 0x0001e2000c101124 */
[----:B------:R-:W-:Y:S05]  /*5470*/  @P3 BRA `(.L_x_207) ;  /* 0x00000000000c3947 */ /* 0x000fea0003800000 */
[----:B------:R-:W2:Y:S02]  /*5480*/  LDG.E.U8 R218, desc[UR36][R22.64+0xb0] ;  /* 0x0000b02416da7981 */ /* 0x000ea4000c1e1100 */
[----:B--2---:R-:W-:-:S05]  /*5490*/  PRMT R123, R218, 0x8880, RZ ;  /* 0x00008880da7b7816 */ /* 0x004fca00000000ff */
[----:B------:R-:W-:-:S07]  /*54a0*/  IMAD R226, R123, R216, RZ ;  /* 0x000000d87be27224 */ /* 0x000fce00078e02ff */
.L_x_207:
[----:B------:R-:W-:Y:S05]  /*54b0*/  BSYNC B1 ;  /* 0x0000000000017941 */ /* 0x000fea0003800000 */
.L_x_206:
[----:B--2---:R-:W-:Y:S01]  /*54c0*/  @!P3 IMAD R123, R208, R217, R226 ;  /* 0x000000d9d07bb224 */ /* 0x004fe200078e02e2 */
[----:B------:R-:W-:Y:S04]  /*54d0*/  BSSY B1, `(.L_x_208) ;  /* 0x0000006000017945 */ /* 0x000fe80003800000 */
[----:B------:R2:W-:Y:S01]  /*54e0*/  @!P3 STG.E.U8 desc[UR36][R20.64+0xb0], R123 ;  /* 0x0000b07b1400b986 */ /* 0x0005e2000c101124 */
[----:B------:R-:W-:Y:S05]  /*54f0*/  @P5 BRA `(.L_x_209) ;  /* 0x00000000000c5947 */ /* 0x000fea0003800000 */
[----:B------:R-:W2:Y:S02]  /*5500*/  LDG.E.U8 R218, desc[UR36][R22.64+0xb1] ;  /* 0x0000b12416da7981 */ /* 0x000ea4000c1e1100 */
[----:B--2---:R-:W-:-:S05]  /*5510*/  PRMT R123, R218, 0x8880, RZ ;  /* 0x00008880da7b7816 */ /* 0x004fca00000000ff */
[----:B------:R-:W-:-:S07]  /*5520*/  IMAD R226, R123, R216, RZ ;  /* 0x000000d87be27224 */ /* 0x000fce00078e02ff */
.L_x_209:
[----:B------:R-:W-:Y:S05]  /*5530*/  BSYNC B1 ;  /* 0x0000000000017941 */ /* 0x000fea0003800000 */
.L_x_208:
[----:B------:R-:W-:Y:S01]  /*5540*/  @!P5 IMAD R209, R209, R217, R226 ;  /* 0x000000d9d1d1d224 */ /* 0x000fe200078e02e2 */
[----:B------:R-:W-:Y:S04]  /*5550*/  BSSY B1, `(.L_x_210) ;  /* 0x0000006000017945 */ /* 0x000fe80003800000 */
[----:B------:R0:W-:Y:S01]  /*5560*/  @!P5 STG.E.U8 desc[UR36][R20.64+0xb1], R209 ;  /* 0x0000b1d11400d986 */ /* 0x0001e2000c101124 */
[----:B------:R-:W-:Y:S05]  /*5570*/  @P2 BRA `(.L_x_211) ;  /* 0x00000000000c2947 */ /* 0x000fea0003800000 */
[----:B------:R-:W2:Y:S02]  /*5580*/  LDG.E.U8 R218, desc[UR36][R120.64+0xb0] ;  /* 0x0000b02478da7981 */ /* 0x000ea4000c1e1100 */
[----:B--2---:R-:W-:-:S05]  /*5590*/  PRMT R123, R218, 0x8880, RZ ;  /* 0x00008880da7b7816 */ /* 0x004fca00000000ff */
[----:B------:R-:W-:-:S07]  /*55a0*/  IMAD R226, R123, R216, RZ ;  /* 0x000000d87be27224 */ /* 0x000fce00078e02ff */
.L_x_211:
[----:B------:R-:W-:Y:S05]  /*55b0*/  BSYNC B1 ;  /* 0x0000000000017941 */ /* 0x000fea0003800000 */
.L_x_210:
[C---:B------:R-:W-:Y:S01]  /*55c0*/  ISETP.LT.OR P4, PT, R219.reuse, 0xb2, !P1 ;  /* 0x000000b2db00780c */ /* 0x040fe20004f81670 */
[----:B--2---:R-:W-:Y:S01]  /*55d0*/  @!P2 IMAD R123, R210, R217, R226 ;  /* 0x000000d9d27ba224 */ /* 0x004fe200078e02e2 */
[----:B------:R-:W-:Y:S01]  /*55e0*/  BSSY B1, `(.L_x_212) ;  /* 0x000000b000017945 */ /* 0x000fe20003800000 */
[C---:B------:R-:W-:Y:S02]  /*55f0*/  ISETP.LT.OR P3, PT, R219.reuse, 0xb9, !P0 ;  /* 0x000000b9db00780c */ /* 0x040fe40004761670 */
[----:B---3--:R-:W-:Y:S01]  /*5600*/  IADD3 R125, P5, R220, 0x80, RZ ;  /* 0x00000080dc7d7810 */ /* 0x008fe20007fbe0ff */
[----:B------:R2:W-:Y:S01]  /*5610*/  @!P2 STG.E.U8 desc[UR36][R12.64+0xb0], R123 ;  /* 0x0000b07b0c00a986 */ /* 0x0005e2000c101124 */
[C---:B------:R-:W-:Y:S02]  /*5620*/  ISETP.LT.OR P2, PT, R219.reuse, 0xb9, !P1 ;  /* 0x000000b9db00780c */ /* 0x040fe40004f41670 */
[C---:B------:R-:W-:Y:S02]  /*5630*/  ISETP.LT.OR P0, PT, R219.reuse, 0xba, !P0 ;  /* 0x000000badb00780c */ /* 0x040fe40004701670 */
[----:B------:R-:W-:-:S02]  /*5640*/  ISETP.LT.OR P1, PT, R219, 0xba, !P1 ;  /* 0x000000badb00780c */ /* 0x000fc40004f21670 */
[----:B------:R-:W-:Y:S11]  /*5650*/  @P4 BRA `(.L_x_213) ;  /* 0x00000000000c4947 */ /* 0x000ff60003800000 */
[----:B------:R-:W2:Y:S02]  /*5660*/  LDG.E.U8 R218, desc[UR36][R120.64+0xb1] ;  /* 0x0000b12478da7981 */ /* 0x000ea4000c1e1100 */
[----:B--2---:R-:W-:-:S05]  /*5670*/  PRMT R123, R218, 0x8880, RZ ;  /* 0x00008880da7b7816 */ /* 0x004fca00000000ff */
[----:B------:R-:W-:-:S07]  /*5680*/  IMAD R226, R123, R216, RZ ;  /* 0x000000d87be27224 */ /* 0x000fce00078e02ff */
.L_x_213:
[----:B------:R-:W-:Y:S05]  /*5690*/  BSYNC B1 ;  /* 0x0000000000017941 */ /* 0x000fea0003800000 */
.L_x_212:
[----:B------:R-:W-:Y:S01]  /*56a0*/  @!P4 IMAD R211, R211, R217, R226 ;  /* 0x000000d9d3d3c224 */ /* 0x000fe200078e02e2 */
[----:B------:R-:W-:Y:S04]  /*56b0*/  BSSY B1, `(.L_x_214) ;  /* 0x0000006000017945 */ /* 0x000fe80003800000 */
[----:B------:R3:W-:Y:S01]  /*56c0*/  @!P4 STG.E.U8 desc[UR36][R12.64+0xb1], R211 ;  /* 0x0000b1d30c00c986 */ /* 0x0007e2000c101124 */
[----:B------:R-:W-:Y:S05]  /*56d0*/  @P3 BRA `(.L_x_215) ;  /* 0x00000000000c3947 */ /* 0x000fea0003800000 */
[----:B------:R-:W2:Y:S02]  /*56e0*/  LDG.E.U8 R218, desc[UR36][R22.64+0xb8] ;  /* 0x0000b82416da7981 */ /* 0x000ea4000c1e1100 */
[----:B--2---:R-:W-:-:S05]  /*56f0*/  PRMT R123, R218, 0x8880, RZ ;  /* 0x00008880da7b7816 */ /* 0x004fca00000000ff */
[----:B------:R-:W-:-:S07]  /*5700*/  IMAD R226, R123, R216, RZ ;  /* 0x000000d87be27224 */ /* 0x000fce00078e02ff */
.L_x_215:
[----:B------:R-:W-:Y:S05]  /*5710*/  BSYNC B1 ;  /* 0x0000000000017941 */ /* 0x000fea0003800000 */
.L_x_214:
[----:B--2---:R-:W-:Y:S01]  /*5720*/  @!P3 IMAD R123, R212, R217, R226 ;  /* 0x000000d9d47bb224 */ /* 0x004fe200078e02e2 */
[----:B------:R-:W-:Y:S01]  /*5730*/  BSSY B1, `(.L_x_216) ;  /* 0x0000007000017945 */ /* 0x000fe20003800000 */
[----:B------:R-:W-:-:S03]  /*5740*/  IMAD.X R221, RZ, RZ, R221, P5 ;  /* 0x000000ffffdd7224 */ /* 0x000fc600028e06dd */
[----:B------:R2:W-:Y:S01]  /*5750*/  @!P3 STG.E.U8 desc[UR36][R20.64+0xb8], R123 ;  /* 0x0000b87b1400b986 */ /* 0x0005e2000c101124 */
[----:B------:R-:W-:Y:S05]  /*5760*/  @P0 BRA `(.L_x_217) ;  /* 0x00000000000c0947 */ /* 0x000fea0003800000 */
[----:B------:R-:W2:Y:S02]  /*5770*/  LDG.E.U8 R218, desc[UR36][R22.64+0xb9] ;  /* 0x0000b92416da7981 */ /* 0x000ea4000c1e1100 */
[----:B--2---:R-:W-:-:S05]  /*5780*/  PRMT R123, R218, 0x8880, RZ ;  /* 0x00008880da7b7816 */ /* 0x004fca00000000ff */
[----:B------:R-:W-:-:S07]  /*5790*/  IMAD R226, R123, R216, RZ ;  /* 0x000000d87be27224 */ /* 0x000fce00078e02ff */
.L_x_217:
[----:B------:R-:W-:Y:S05]  /*57a0*/  BSYNC B1 ;  /* 0x0000000000017941 */ /* 0x000fea0003800000 */
.L_x_216:
[----:B------:R-:W-:Y:S01]  /*57b0*/  @!P0 IMAD R213, R213, R217, R226 ;  /* 0x000000d9d5d58224 */ /* 0x000fe200078e02e2 */
[----:B------:R-:W-:Y:S01]  /*57c0*/  BSSY B1, `(.L_x_218) ;  /* 0x0000007000017945 */ /* 0x000fe20003800000 */
[----:B0-----:R-:W-:-:S03]  /*57d0*/  IMAD R22, R221, R8, RZ ;  /* 0x00000008dd167224 */ /* 0x001fc600078e02ff */
[----:B------:R0:W-:Y:S01]  /*57e0*/  @!P0 STG.E.U8 desc[UR36][R20.64+0xb9], R213 ;  /* 0x0000b9d514008986 */ /* 0x0001e2000c101124 */
[----:B------:R-:W-:Y:S05]  /*57f0*/  @P2 BRA `(.L_x_219) ;  /* 0x00000000000c2947 */ /* 0x000fea0003800000 */
[----:B------:R-:W0:Y:S02]  /*5800*/  LDG.E.U8 R218, desc[UR36][R120.64+0xb8] ;  /* 0x0000b82478da7981 */ /* 0x000e24000c1e1100 */
[----:B0-2---:R-:W-:-:S05]  /*5810*/  PRMT R21, R218, 0x8880, RZ ;  /* 0x00008880da157816 */ /* 0x005fca00000000ff */
[----:B------:R-:W-:-:S07]  /*5820*/  IMAD R226, R21, R216, RZ ;  /* 0x000000d815e27224 */ /* 0x000fce00078e02ff */
.L_x_219:
[----:B------:R-:W-:Y:S05]  /*5830*/  BSYNC B1 ;  /* 0x0000000000017941 */ /* 0x000fea0003800000 */
.L_x_218:
[----:B0-2---:R-:W-:Y:S01]  /*5840*/  @!P2 IMAD R21, R214, R217, R226 ;  /* 0x000000d9d615a224 */ /* 0x005fe200078e02e2 */
[----:B------:R-:W-:Y:S01]  /*5850*/  BSSY B1, `(.L_x_220) ;  /* 0x0000009000017945 */ /* 0x000fe20003800000 */
[C---:B------:R-:W-:Y:S02]  /*5860*/  IMAD R23, R125.reuse, R9, R22 ;  /* 0x000000097d177224 */ /* 0x040fe400078e0216 */
[CC--:B------:R-:W-:Y:S01]  /*5870*/  IMAD.WIDE.U32 R224, R125.reuse, R8.reuse, R224 ;  /* 0x000000087de07225 */ /* 0x0c0fe200078e00e0 */
[----:B------:R0:W-:Y:S03]  /*5880*/  @!P2 STG.E.U8 desc[UR36][R12.64+0xb8], R21 ;  /* 0x0000b8150c00a986 */ /* 0x0001e6000c101124 */
[----:B------:R-:W-:Y:S01]  /*5890*/  IMAD.WIDE.U32 R8, R125, R8, R222 ;  /* 0x000000087d087225 */ /* 0x000fe200078e00de */
[----:B------:R-:W-:Y:S06]  /*58a0*/  @P1 BRA `(.L_x_221) ;  /* 0x00000000000c1947 */ /* 0x000fec0003800000 */
[----:B------:R-:W0:Y:S02]  /*58b0*/  LDG.E.U8 R218, desc[UR36][R120.64+0xb9] ;  /* 0x0000b92478da7981 */ /* 0x000e24000c1e1100 */
[----:B0-----:R-:W-:-:S05]  /*58c0*/  PRMT R21, R218, 0x8880, RZ ;  /* 0x00008880da157816 */ /* 0x001fca00000000ff */
[----:B------:R-:W-:-:S07]  /*58d0*/  IMAD R226, R21, R216, RZ ;  /* 0x000000d815e27224 */ /* 0x000fce00078e02ff */
.L_x_221:
[----:B------:R-:W-:Y:S05]  /*58e0*/  BSYNC B1 ;  /* 0x0000000000017941 */ /* 0x000fea0003800000 */
.L_x_220:
[----:B------:R-:W-:Y:S01]  /*58f0*/  @!P1 IMAD R215, R215, R217, R226 ;  /* 0x000000d9d7d79224 */ /* 0x000fe200078e02e2 */
[----:B------:R-:W-:Y:S01]  /*5900*/  ISETP.GE.AND P2, PT, R3, 0x81, PT ;  /* 0x000000810300780c */ /* 0x000fe20003f46270 */
[----:B------:R-:W-:Y:S01]  /*5910*/  BSSY B1, `(.L_x_222) ;  /* 0x000000c000017945 */ /* 0x000fe20003800000 */
[----:B------:R-:W-:Y:S02]  /*5920*/  IADD3 R8, P5, R8, R6, RZ ;  /* 0x0000000608087210 */ /* 0x000fe40007fbe0ff */
[----:B------:R2:W-:Y:S01]  /*5930*/  @!P1 STG.E.U8 desc[UR36][R12.64+0xb9], R215 ;  /* 0x0000b9d70c009986 */ /* 0x0005e2000c101124 */
[----:B------:R-:W-:Y:S02]  /*5940*/  ISETP.LT.OR P1, PT, R219, 0x1, !P2 ;  /* 0x00000001db00780c */ /* 0x000fe40005721670 */
[----:B------:R-:W-:Y:S02]  /*5950*/  IADD3.X R9, R7, R9, R23, P5, !PT ;  /* 0x0000000907097210 */ /* 0x000fe40002ffe417 */
[----:B------:R-:W-:-:S02]  /*5960*/  ISETP.GE.AND P0, PT, R3, 0x89, PT ;  /* 0x000000890300780c */ /* 0x000fc40003f06270 */
[----:B------:R-:W-:Y:S02]  /*5970*/  IADD3 R4, P4, P3, R4, R6, R224 ;  /* 0x0000000604047210 */ /* 0x000fe40007b9e0e0 */
[----:B------:R-:W-:-:S05]  /*5980*/  ISETP.LT.OR P5, PT, R219, 0x2, !P2 ;  /* 0x00000002db00780c */ /* 0x000fca00057a1670 */
[----:B--2---:R-:W-:Y:S08]  /*5990*/  @P1 BRA `(.L_x_223) ;  /* 0x00000000000c1947 */ /* 0x004ff00003800000 */
[----:B------:R-:W2:Y:S02]  /*59a0*/  LDG.E.U8 R218, desc[UR36][R8.64] ;  /* 0x0000002408da7981 */ /* 0x000ea4000c1e1100 */
[----:B--2---:R-:W-:-:S05]  /*59b0*/  PRMT R3, R218, 0x8880, RZ ;  /* 0x00008880da037816 */ /* 0x004fca00000000ff */
[----:B------:R-:W-:-:S07]  /*59c0*/  IMAD R226, R3, R216, RZ ;  /* 0x000000d803e27224 */ /* 0x000fce00078e02ff */
.L_x_223:
[----:B------:R-:W-:Y:S05]  /*59d0*/  BSYNC B1 ;  /* 0x0000000000017941 */ /* 0x000fea0003800000 */
.L_x_222:
[----:B------:R-:W-:Y:S01]  /*59e0*/  @!P1 IMAD R3, R24, R217, R226 ;  /* 0x000000d918039224 */ /* 0x000fe200078e02e2 */
[----:B------:R-:W-:Y:S01]  /*59f0*/  BSSY B1, `(.L_x_224) ;  /* 0x0000007000017945 */ /* 0x000fe20003800000 */
[----:B------:R-:W-:-:S03]  /*5a00*/  IMAD.IADD R224, R23, 0x1, R225 ;  /* 0x0000000117e07824 */ /* 0x000fc600078e02e1 */
[----:B------:R2:W-:Y:S01]  /*5a10*/  @!P1 STG.E.U8 desc[UR36][R14.64], R3 ;  /* 0x000000030e009986 */ /* 0x0005e2000c101124 */
[----:B------:R-:W-:Y:S05]  /*5a20*/  @P5 BRA `(.L_x_225) ;  /* 0x00000000000c5947 */ /* 0x000fea0003800000 */
[----:B------:R-:W2:Y:S02]  /*5a30*/  LDG.E.U8 R218, desc[UR36][R8.64+0x1] ;  /* 0x0000012408da7981 */ /* 0x000ea4000c1e1100 */
[----:B--2---:R-:W-:-:S05]  /*5a40*/  PRMT R3, R218, 0x8880, RZ ;  /* 0x00008880da037816 */ /* 0x004fca00000000ff */
[----:B------:R-:W-:-:S07]  /*5a50*/  IMAD R226, R3, R216, RZ ;  /* 0x000000d803e27224 */ /* 0x000fce00078e02ff */
.L_x_225:
[----:B------:R-:W-:Y:S05]  /*5a60*/  BSYNC B1 ;  /* 0x0000000000017941 */ /* 0x000fea0003800000 */
.L_x_224:
[----:B------:R-:W-:Y:S01]  /*5a70*/  ISETP.LT.OR P1, PT, R219, 0x1, !P0 ;  /* 0x00000001db00780c */ /* 0x000fe20004721670 */
[----:B------:R-:W-:Y:S01]  /*5a80*/  @!P5 IMAD R25, R25, R217, R226 ;  /* 0x000000d91919d224 */ /* 0x000fe200078e02e2 */
[----:B------:R-:W-:Y:S01]  /*5a90*/  BSSY B1, `(.L_x_226) ;  /* 0x000000a000017945 */ /* 0x000fe20003800000 */
[----:B------:R-:W-:Y:S02]  /*5aa0*/  IADD3.X R5, R223, R7, R224, P4, P3 ;  /* 0x00000007df057210 */ /* 0x000fe400027e64e0 */
[C---:B------:R-:W-:Y:S01]  /*5ab0*/  ISETP.LT.OR P4, PT, R219.reuse, 0x2, !P0 ;  /* 0x00000002db00780c */ /* 0x040fe20004781670 */
[----:B------:R0:W-:Y:S01]  /*5ac0*/  @!P5 STG.E.U8 desc[UR36][R14.64+0x1], R25 ;  /* 0x000001190e00d986 */ /* 0x0001e2000c101124 */
[C---:B------:R-:W-:Y:S02]  /*5ad0*/  ISETP.LT.OR P5, PT, R219.reuse, 0x9, !P2 ;  /* 0x00000009db00780c */ /* 0x040fe400057a1670 */
[----:B------:R-:W-:-:S04]  /*5ae0*/  ISETP.LT.OR P3, PT, R219, 0xa, !P2 ;  /* 0x0000000adb00780c */ /* 0x000fc80005761670 */
[----:B------:R-:W-:Y:S09]  /*5af0*/  @P1 BRA `(.L_x_227) ;  /* 0x00000000000c1947 */ /* 0x000ff20003800000 */
[----:B------:R-:W2:Y:S02]  /*5b00*/  LDG.E.U8 R218, desc[UR36][R4.64] ;  /* 0x0000002404da7981 */ /* 0x000ea4000c1e1100 */
[----:B--2---:R-:W-:-:S05]  /*5b10*/  PRMT R3, R218, 0x8880, RZ ;  /* 0x00008880da037816 */ /* 0x004fca00000000ff */
[----:B------:R-:W-:-:S07]  /*5b20*/  IMAD R226, R3, R216, RZ ;  /* 0x000000d803e27224 */ /* 0x000fce00078e02ff */
.L_x_227:
[----:B------:R-:W-:Y:S05]  /*5b30*/  BSYNC B1 ;  /* 0x0000000000017941 */ /* 0x000fea0003800000 */
.L_x_226:
[----:B--2---:R-:W-:Y:S01]  /*5b40*/  @!P1 IMAD R3, R26, R217, R226 ;  /* 0x000000d91a039224 */ /* 0x004fe200078e02e2 */
[----:B------:R-:W-:Y:S04]  /*5b50*/  BSSY B1, `(.L_x_228) ;  /* 0x0000006000017945 */ /* 0x000fe80003800000 */
[----:B------:R2:W-:Y:S01]  /*5b60*/  @!P1 STG.E.U8 desc[UR36][R10.64], R3 ;  /* 0x000000030a009986 */ /* 0x0005e2000c101124 */
[----:B------:R-:W-:Y:S05]  /*5b70*/  @P4 BRA `(.L_x_229) ;  /* 0x00000000000c4947 */ /* 0x000fea0003800000 */
[----:B------:R-:W2:Y:S02]  /*5b80*/  LDG.E.U8 R218, desc[UR36][R4.64+0x1] ;  /* 0x0000012404da7981 */ /* 0x000ea4000c1e1100 */
[----:B--2---:R-:W-:-:S05]  /*5b90*/  PRMT R3, R218, 0x8880, RZ ;  /* 0x00008880da037816 */ /* 0x004fca00000000ff */
[----:B------:R-:W-:-:S07]  /*5ba0*/  IMAD R226, R3, R216, RZ ;  /* 0x000000d803e27224 */ /* 0x000fce00078e02ff */
.L_x_229:
[----:B------:R-:W-:Y:S05]  /*5bb0*/  BSYNC B1 ;  /* 0x0000000000017941 */ /* 0x000fea0003800000 */
.L_x_228:
[----:B------:R-:W-:Y:S01]  /*5bc0*/  @!P4 IMAD R27, R27, R217, R226 ;  /* 0x000000d91b1bc224 */ /* 0x000fe200078e02e2 */
[----:B------:R-:W-:Y:S04]  /*5bd0*/  BSSY B1, `(.L_x_230) ;  /* 0x0000006000017945 */ /* 0x000fe80003800000 */
[----:B------:R0:W-:Y:S01]  /*5be0*/  @!P4 STG.E.U8 desc[UR36][R10.64+0x1], R27 ;  /* 0x0000011b0a00c986 */ /* 0x0001e2000c101124 */
[----:B------:R-:W-:Y:S05]  /*5bf0*/  @P5 BRA `(.L_x_231) ;  /* 0x00000000000c5947 */ /* 0x000fea0003800000 */
[----:B------:R-:W2:Y:S02]  /*5c00*/  LDG.E.U8 R218, desc[UR36][R8.64+0x8] ;  /* 0x0000082408da7981 */ /* 0x000ea4000c1e1100 */
[----:B--2---:R-:W-:-:S05]  /*5c10*/  PRMT R3, R218, 0x8880, RZ ;  /* 0x00008880da037816 */ /* 0x004fca00000000ff */
[----:B------:R-:W-:-:S07]  /*5c20*/  IMAD R226, R3, R216, RZ ;  /* 0x000000d803e27224 */ /* 0x000fce00078e02ff */
.L_x_231:
[----:B------:R-:W-:Y:S05]  /*5c30*/  BSYNC B1 ;  /* 0x0000000000017941 */ /* 0x000fea0003800000 */
.L_x_230:
[----:B--2---:R-:W-:Y:S01]  /*5c40*/  @!P5 IMAD R3, R28, R217, R226 ;  /* 0x000000d91c03d224 */ /* 0x004fe200078e02e2 */
[----:B------:R-:W-:Y:S04]  /*5c50*/  BSSY B1, `(.L_x_232) ;  /* 0x0000006000017945 */ /* 0x000fe80003800000 */
[----:B------:R2:W-:Y:S01]  /*5c60*/  @!P5 STG.E.U8 desc[UR36][R14.64+0x8], R3 ;  /* 0x000008030e00d986 */ /* 0x0005e2000c101124 */
[----:B------:R-:W-:Y:S05]  /*5c70*/  @P3 BRA `(.L_x_233) ;  /* 0x00000000000c3947 */ /* 0x000fea0003800000 */
[----:B------:R-:W2:Y:S02]  /*5c80*/  LDG.E.U8 R218, desc[UR36][R8.64+0x9] ;  /* 0x0000092408da7981 */ /* 0x000ea4000c1e1100 */
[----:B--2---:R-:W-:-:S05]  /*5c90*/  PRMT R3, R218, 0x8880, RZ ;  /* 0x00008880da037816 */ /* 0x004fca00000000ff */
[----:B------:R-:W-:-:S07]  /*5ca0*/  IMAD R226, R3, R216, RZ ;  /* 0x000000d803e27224 */ /* 0x000fce00078e02ff */
.L_x_233:
[----:B------:R-:W-:Y:S05]  /*5cb0*/  BSYNC B1 ;  /* 0x0000000000017941 */ /* 0x000fea0003800000 */
.L_x_232:
[----:B------:R-:W-:Y:S01]  /*5cc0*/  ISETP.LT.OR P5, PT, R219, 0x9, !P0 ;  /* 0x00000009db00780c */ /* 0x000fe200047a1670 */
[----:B------:R-:W-:Y:S01]  /*5cd0*/  @!P3 IMAD R29, R29, R217, R226 ;  /* 0x000000d91d1db224 */ /* 0x000fe200078e02e2 */
        /* <DEDUP_REMOVED lines=9> */
.L_x_235:
[----:B------:R-:W-:Y:S05]  /*5d70*/  BSYNC B1 ;  /* 0x0000000000017941 */ /* 0x000fea0003800000 */
.L_x_234:
[----:B--2---:R-:W-:Y:S01]  /*5d80*/  @!P5 IMAD R3, R30, R217, R226 ;  /* 0x000000d91e03d224 */ /* 0x004fe200078e02e2 */
[----:B------:R-:W-:Y:S04]  /*5d90*/  BSSY B1, `(.L_x_236) ;  /* 0x0000006000017945 */ /* 0x000fe80003800000 */
[----:B------:R2:W-:Y:S01]  /*5da0*/  @!P5 STG.E.U8 desc[UR36][R10.64+0x8], R3 ;  /* 0x000008030a00d986 */ /* 0x0005e2000c101124 */
[----:B------:R-:W-:Y:S05]  /*5db0*/  @P4 BRA `(.L_x_237) ;  /* 0x00000000000c4947 */ /* 0x000fea0003800000 */
[----:B------:R-:W2:Y:S02]  /*5dc0*/  LDG.E.U8 R218, desc[UR36][R4.64+0x9] ;  /* 0x0000092404da7981 */ /* 0x000ea4000c1e1100 */
[----:B--2---:R-:W-:-:S05]  /*5dd0*/  PRMT R3, R218, 0x8880, RZ ;  /* 0x00008880da037816 */ /* 0x004fca00000000ff */
[----:B------:R-:W-:-:S07]  /*5de0*/  IMAD R226, R3, R216, RZ ;  /* 0x000000d803e27224 */ /* 0x000fce00078e02ff */
.L_x_237:
[----:B------:R-:W-:Y:S05]  /*5df0*/  BSYNC B1 ;  /* 0x0000000000017941 */ /* 0x000fea0003800000 */
.L_x_236:
[----:B------:R-:W-:Y:S01]  /*5e00*/  @!P4 IMAD R31, R31, R217, R226 ;  /* 0x000000d91f1fc224 */ /* 0x000fe200078e02e2 */
[----:B------:R-:W-:Y:S04]  /*5e10*/  BSSY B1, `(.L_x_238) ;  /* 0x0000006000017945 */ /* 0x000fe80003800000 */
[----:B------:R0:W-:Y:S01]  /*5e20*/  @!P4 STG.E.U8 desc[UR36][R10.64+0x9], R31 ;  /* 0x0000091f0a00c986 */ /* 0x0001e2000c101124 */
[----:B------:R-:W-:Y:S05]  /*5e30*/  @P3 BRA `(.L_x_239) ;  /* 0x00000000000c3947 */ /* 0x000fea0003800000 */
[----:B------:R-:W2:Y:S02]  /*5e40*/  LDG.E.U8 R218, desc[UR36][R8.64+0x10] ;  /* 0x0000102408da7981 */ /* 0x000ea4000c1e1100 */
[----:B--2---:R-:W-:-:S05]  /*5e50*/  PRMT R3, R218, 0x8880, RZ ;  /* 0x00008880da037816 */ /* 0x004fca00000000ff */
[----:B------:R-:W-:-:S07]  /*5e60*/  IMAD R226, R3, R216, RZ ;  /* 0x000000d803e27224 */ /* 0x000fce00078e02ff */
.L_x_239:
[----:B------:R-:W-:Y:S05]  /*5e70*/  BSYNC B1 ;  /* 0x0000000000017941 */ /* 0x000fea0003800000 */
.L_x_238:
[----:B--2---:R-:W-:Y:S01]  /*5e80*/  @!P3 IMAD R3, R32, R217, R226 ;  /* 0x000000d92003b224 */ /* 0x004fe200078e02e2 */
[----:B------:R-:W-:Y:S04]  /*5e90*/  BSSY B1, `(.L_x_240) ;  /* 0x0000006000017945 */ /* 0x000fe80003800000 */
[----:B------:R2:W-:Y:S01]  /*5ea0*/  @!P3 STG.E.U8 desc[UR36][R14.64+0x10], R3 ;  /* 0x000010030e00b986 */ /* 0x0005e2000c101124 */
[----:B------:R-:W-:Y:S05]  /*5eb0*/  @P1 BRA `(.L_x_241) ;  /* 0x00000000000c1947 */ /* 0x000fea0003800000 */
[----:B------:R-:W2:Y:S02]  /*5ec0*/  LDG.E.U8 R218, desc[UR36][R8.64+0x11] ;  /* 0x0000112408da7981 */ /* 0x000ea4000c1e1100 */
[----:B--2---:R-:W-:-:S05]  /*5ed0*/  PRMT R3, R218, 0x8880, RZ ;  /* 0x00008880da037816 */ /* 0x004fca00000000ff */
[----:B------:R-:W-:-:S07]  /*5ee0*/  IMAD R226, R3, R216, RZ ;  /* 0x000000d803e27224 */ /* 0x000fce00078e02ff */
.L_x_241:
[----:B------:R-:W-:Y:S05]  /*5ef0*/  BSYNC B1 ;  /* 0x0000000000017941 */ /* 0x000fea0003800000 */
.L_x_240:
        /* <DEDUP_REMOVED lines=11> */
.L_x_243:
[----:B------:R-:W-:Y:S05]  /*5fb0*/  BSYNC B1 ;  /* 0x0000000000017941 */ /* 0x000fea0003800000 */
.L_x_242:
[----:B--2---:R-:W-:Y:S01]  /*5fc0*/  @!P4 IMAD R3, R34, R217, R226 ;  /* 0x000000d92203c224 */ /* 0x004fe200078e02e2 */
[----:B------:R-:W-:Y:S04]  /*5fd0*/  BSSY B1, `(.L_x_244) ;  /* 0x0000006000017945 */ /* 0x000fe80003800000 */
[----:B------:R2:W-:Y:S01]  /*5fe0*/  @!P4 STG.E.U8 desc[UR36][R10.64+0x10], R3 ;  /* 0x000010030a00c986 */ /* 0x0005e2000c101124 */
[----:B------:R-:W-:Y:S05]  /*5ff0*/  @P3 BRA `(.L_x_245) ;  /* 0x00000000000c3947 */ /* 0x000fea0003800000 */
[----:B------:R-:W2:Y:S02]  /*6000*/  LDG.E.U8 R218, desc[UR36][R4.64+0x11] ;  /* 0x0000112404da7981 */ /* 0x000ea4000c1e1100 */
[----:B--2---:R-:W-:-:S05]  /*6010*/  PRMT R3, R218, 0x8880, RZ ;  /* 0x00008880da037816 */ /* 0x004fca00000000ff */
[----:B------:R-:W-:-:S07]  /*6020*/  IMAD R226, R3, R216, RZ ;  /* 0x000000d803e27224 */ /* 0x000fce00078e02ff */
.L_x_245:
[----:B------:R-:W-:Y:S05]  /*6030*/  BSYNC B1 ;  /* 0x0000000000017941 */ /* 0x000fea0003800000 */
.L_x_244:
[----:B------:R-:W-:Y:S01]  /*6040*/  @!P3 IMAD R35, R35, R217, R226 ;  /* 0x000000d92323b224 */ /* 0x000fe200078e02e2 */
[----:B------:R-:W-:Y:S04]  /*6050*/  BSSY B1, `(.L_x_246) ;  /* 0x0000006000017945 */ /* 0x000fe80003800000 */
[----:B------:R0:W-:Y:S01]  /*6060*/  @!P3 STG.E.U8 desc[UR36][R10.64+0x11], R35 ;  /* 0x000011230a00b986 */ /* 0x0001e2000c101124 */
[----:B------:R-:W-:Y:S05]  /*6070*/  @P5 BRA `(.L_x_247) ;  /* 0x00000000000c5947 */ /* 0x000fea0003800000 */
[----:B------:R-:W2:Y:S02]  /*6080*/  LDG.E.U8 R218, desc[UR36][R8.64+0x18] ;  /* 0x0000182408da7981 */ /* 0x000ea4000c1e1100 */
[----:B--2---:R-:W-:-:S05]  /*6090*/  PRMT R3, R218, 0x8880, RZ ;  /* 0x00008880da037816 */ /* 0x004fca00000000ff */
[----:B------:R-:W-:-:S07]  /*60a0*/  IMAD R226, R3, R216, RZ ;  /* 0x000000d803e27224 */ /* 0x000fce00078e02ff */
.L_x_247:
[----:B------:R-:W-:Y:S05]  /*60b0*/  BSYNC B1 ;  /* 0x0000000000017941 */ /* 0x000fea0003800000 */
.L_x_246:
[----:B--2---:R-:W-:Y:S01]  /*60c0*/  @!P5 IMAD R3, R36, R217, R226 ;  /* 0x000000d92403d224 */ /* 0x004fe200078e02e2 */
[----:B------:R-:W-:Y:S04]  /*60d0*/  BSSY B1, `(.L_x_248) ;  /* 0x0000006000017945 */ /* 0x000fe80003800000 */
[----:B------:R2:W-:Y:S01]  /*60e0*/  @!P5 STG.E.U8 desc[UR36][R14.64+0x18], R3 ;  /* 0x000018030e00d986 */ /* 0x0005e2000c101124 */
[----:B------:R-:W-:Y:S05]  /*60f0*/  @P1 BRA `(.L_x_249) ;  /* 0x00000000000c1947 */ /* 0x000fea0003800000 */
[----:B------:R-:W2:Y:S02]  /*6100*/  LDG.E.U8 R218, desc[UR36][R8.64+0x19] ;  /* 0x0000192408da7981 */ /* 0x000ea4000c1e1100 */
[----:B--2---:R-:W-:-:S05]  /*6110*/  PRMT R3, R218, 0x8880, RZ ;  /* 0x00008880da037816 */ /* 0x004fca00000000ff */
[----:B------:R-:W-:-:S07]  /*6120*/  IMAD R226, R3, R216, RZ ;  /* 0x000000d803e27224 */ /* 0x000fce00078e02ff */
.L_x_249:
[----:B------:R-:W-:Y:S05]  /*6130*/  BSYNC B1 ;  /* 0x0000000000017941 */ /* 0x000fea0003800000 */
.L_x_248:
        /* <DEDUP_REMOVED lines=11> */
.L_x_251:
[----:B------:R-:W-:Y:S05]  /*61f0*/  BSYNC B1 ;  /* 0x0000000000017941 */ /* 0x000fea0003800000 */
.L_x_250:
[----:B--2---:R-:W-:Y:S01]  /*6200*/  @!P4 IMAD R3, R38, R217, R226 ;  /* 0x000000d92603c224 */ /* 0x004fe200078e02e2 */
[----:B------:R-:W-:Y:S04]  /*6210*/  BSSY B1, `(.L_x_252) ;  /* 0x0000006000017945 */ /* 0x000fe80003800000 */
[----:B------:R2:W-:Y:S01]  /*6220*/  @!P4 STG.E.U8 desc[UR36][R10.64+0x18], R3 ;  /* 0x000018030a00c986 */ /* 0x0005e2000c101124 */
[----:B------:R-:W-:Y:S05]  /*6230*/  @P3 BRA `(.L_x_253) ;  /* 0x00000000000c3947 */ /* 0x000fea0003800000 */
[----:B------:R-:W2:Y:S02]  /*6240*/  LDG.E.U8 R218, desc[UR36][R4.64+0x19] ;  /* 0x0000192404da7981 */ /* 0x000ea4000c1e1100 */
[----:B--2---:R-:W-:-:S05]  /*6250*/  PRMT R3, R218, 0x8880, RZ ;  /* 0x00008880da037816 */ /* 0x004fca00000000ff */
[----:B------:R-:W-:-:S07]  /*6260*/  IMAD R226, R3, R216, RZ ;  /* 0x000000d803e27224 */ /* 0x000fce00078e02ff */
.L_x_253:
[----:B------:R-:W-:Y:S05]  /*6270*/  BSYNC B1 ;  /* 0x0000000000017941 */ /* 0x000fea0003800000 */
.L_x_252:
[----:B------:R-:W-:Y:S01]  /*6280*/  @!P3 IMAD R39, R39, R217, R226 ;  /* 0x000000d92727b224 */ /* 0x000fe200078e02e2 */
[----:B------:R-:W-:Y:S04]  /*6290*/  BSSY B1, `(.L_x_254) ;  /* 0x0000006000017945 */ /* 0x000fe80003800000 */
[----:B------:R0:W-:Y:S01]  /*62a0*/  @!P3 STG.E.U8 desc[UR36][R10.64+0x19], R39 ;  /* 0x000019270a00b986 */ /* 0x0001e2000c101124 */
[----:B------:R-:W-:Y:S05]  /*62b0*/  @P5 BRA `(.L_x_255) ;  /* 0x00000000000c5947 */ /* 0x000fea0003800000 */
[----:B------:R-:W2:Y:S02]  /*62c0*/  LDG.E.U8 R218, desc[UR36][R8.64+0x20] ;  /* 0x0000202408da7981 */ /* 0x000ea4000c1e1100 */
[----:B--2---:R-:W-:-:S05]  /*62d0*/  PRMT R3, R218, 0x8880, RZ ;  /* 0x00008880da037816 */ /* 0x004fca00000000ff */
[----:B------:R-:W-:-:S07]  /*62e0*/  IMAD R226, R3, R216, RZ ;  /* 0x000000d803e27224 */ /* 0x000fce00078e02ff */
.L_x_255:
[----:B------:R-:W-:Y:S05]  /*62f0*/  BSYNC B1 ;  /* 0x0000000000017941 */ /* 0x000fea0003800000 */
.L_x_254:
[----:B--2---:R-:W-:Y:S01]  /*6300*/  @!P5 IMAD R3, R40, R217, R226 ;  /* 0x000000d92803d224 */ /* 0x004fe200078e02e2 */
[----:B------:R-:W-:Y:S04]  /*6310*/  BSSY B1, `(.L_x_256) ;  /* 0x0000006000017945 */ /* 0x000fe80003800000 */
[----:B------:R2:W-:Y:S01]  /*6320*/  @!P5 STG.E.U8 desc[UR36][R14.64+0x20], R3 ;  /* 0x000020030e00d986 */ /* 0x0005e2000c101124 */
[----:B------:R-:W-:Y:S05]  /*6330*/  @P1 BRA `(.L_x_257) ;  /* 0x00000000000c1947 */ /* 0x000fea0003800000 */
[----:B------:R-:W2:Y:S02]  /*6340*/  LDG.E.U8 R218, desc[UR36][R8.64+0x21] ;  /* 0x0000212408da7981 */ /* 0x000ea4000c1e1100 */
[----:B--2---:R-:W-:-:S05]  /*6350*/  PRMT R3, R218, 0x8880, RZ ;  /* 0x00008880da037816 */ /* 0x004fca00000000ff */
[----:B------:R-:W-:-:S07]  /*6360*/  IMAD R226, R3, R216, RZ ;  /* 0x000000d803e27224 */ /* 0x000fce00078e02ff */
.L_x_257:
[----:B------:R-:W-:Y:S05]  /*6370*/  BSYNC B1 ;  /* 0x0000000000017941 */ /* 0x000fea0003800000 */
.L_x_256:
        /* <DEDUP_REMOVED lines=11> */
.L_x_259:
[----:B------:R-:W-:Y:S05]  /*6430*/  BSYNC B1 ;  /* 0x0000000000017941 */ /* 0x000fea0003800000 */
.L_x_258:
[----:B--2---:R-:W-:Y:S01]  /*6440*/  @!P4 IMAD R3, R42, R217, R226 ;  /* 0x000000d92a03c224 */ /* 0x004fe200078e02e2 */
[----:B------:R-:W-:Y:S04]  /*6450*/  BSSY B1, `(.L_x_260) ;  /* 0x0000006000017945 */ /* 0x000fe80003800000 */
[----:B------:R2:W-:Y:S01]  /*6460*/  @!P4 STG.E.U8 desc[UR36][R10.64+0x20], R3 ;  /* 0x000020030a00c986 */ /* 0x0005e2000c101124 */
[----:B------:R-:W-:Y:S05]  /*6470*/  @P3 BRA `(.L_x_261) ;  /* 0x00000000000c3947 */ /* 0x000fea0003800000 */
[----:B------:R-:W2:Y:S02]  /*6480*/  LDG.E.U8 R218, desc[UR36][R4.64+0x21] ;  /* 0x0000212404da7981 */ /* 0x000ea4000c1e1100 */
[----:B--2---:R-:W-:-:S05]  /*6490*/  PRMT R3, R218, 0x8880, RZ ;  /* 0x00008880da037816 */ /* 0x004fca00000000ff */
[----:B------:R-:W-:-:S07]  /*64a0*/  IMAD R226, R3, R216, RZ ;  /* 0x000000d803e27224 */ /* 0x000fce00078e02ff */
.L_x_261:
[----:B------:R-:W-:Y:S05]  /*64b0*/  BSYNC B1 ;  /* 0x0000000000017941 */ /* 0x000fea0003800000 */
.L_x_260:
[----:B------:R-:W-:Y:S01]  /*64c0*/  @!P3 IMAD R43, R43, R217, R226 ;  /* 0x000000d92b2bb224 */ /* 0x000fe200078e02e2 */
[----:B------:R-:W-:Y:S04]  /*64d0*/  BSSY B1, `(.L_x_262) ;  /* 0x0000006000017945 */ /* 0x000fe80003800000 */
[----:B------:R0:W-:Y:S01]  /*64e0*/  @!P3 STG.E.U8 desc[UR36][R10.64+0x21], R43 ;  /* 0x0000212b0a00b986 */ /* 0x0001e2000c101124 */
[----:B------:R-:W-:Y:S05]  /*64f0*/  @P5 BRA `(.L_x_263) ;  /* 0x00000000000c5947 */ /* 0x000fea0003800000 */
[----:B------:R-:W2:Y:S02]  /*6500*/  LDG.E.U8 R218, desc[UR36][R8.64+0x28] ;  /* 0x0000282408da7981 */ /* 0x000ea4000c1e1100 */
[----:B--2---:R-:W-:-:S05]  /*6510*/  PRMT R3, R218, 0x8880, RZ ;  /* 0x00008880da037816 */ /* 0x004fca00000000ff */
[----:B------:R-:W-:-:S07]  /*6520*/  IMAD R226, R3, R216, RZ ;  /* 0x000000d803e27224 */ /* 0x000fce00078e02ff */
.L_x_263:
[----:B------:R-:W-:Y:S05]  /*6530*/  BSYNC B1 ;  /* 0x0000000000017941 */ /* 0x000fea0003800000 */
.L_x_262:
[----:B--2---:R-:W-:Y:S01]  /*6540*/  @!P5 IMAD R3, R44, R217, R226 ;  /* 0x000000d92c03d224 */ /* 0x004fe200078e02e2 */
[----:B------:R-:W-:Y:S04]  /*6550*/  BSSY B1, `(.L_x_264) ;  /* 0x0000006000017945 */ /* 0x000fe80003800000 */
[----:B------:R2:W-:Y:S01]  /*6560*/  @!P5 STG.E.U8 desc[UR36][R14.64+0x28], R3 ;  /* 0x000028030e00d986 */ /* 0x0005e2000c101124 */
[----:B------:R-:W-:Y:S05]  /*6570*/  @P1 BRA `(.L_x_265) ;  /* 0x00000000000c1947 */ /* 0x000fea0003800000 */
[----:B------:R-:W2:Y:S02]  /*6580*/  LDG.E.U8 R218, desc[UR36][R8.64+0x29] ;  /* 0x0000292408da7981 */ /* 0x000ea4000c1e1100 */
[----:B--2---:R-:W-:-:S05]  /*6590*/  PRMT R3, R218, 0x8880, RZ ;  /* 0x00008880da037816 */ /* 0x004fca00000000ff */
[----:B------:R-:W-:-:S07]  /*65a0*/  IMAD R226, R3, R216, RZ ;  /* 0x000000d803e27224 */ /* 0x000fce00078e02ff */
.L_x_265:
[----:B------:R-:W-:Y:S05]  /*65b0*/  BSYNC B1 ;  /* 0x0000000000017941 */ /* 0x000fea0003800000 */
.L_x_264:
        /* <DEDUP_REMOVED lines=11> */
.L_x_267:
[----:B------:R-:W-:Y:S05]  /*6670*/  BSYNC B1 ;  /* 0x0000000000017941 */ /* 0x000fea0003800000 */
.L_x_266:
[----:B--2---:R-:W-:Y:S01]  /*6680*/  @!P4 IMAD R3, R46, R217, R226 ;  /* 0x000000d92e03c224 */ /* 0x004fe200078e02e2 */
[----:B------:R-:W-:Y:S04]  /*6690*/  BSSY B1, `(.L_x_268) ;  /* 0x0000006000017945 */ /* 0x000fe80003800000 */
[----:B------:R2:W-:Y:S01]  /*66a0*/  @!P4 STG.E.U8 desc[UR36][R10.64+0x28], R3 ;  /* 0x000028030a00c986 */ /* 0x0005e2000c101124 */
[----:B------:R-:W-:Y:S05]  /*66b0*/  @P3 BRA `(.L_x_269) ;  /* 0x00000000000c3947 */ /* 0x000fea0003800000 */
[----:B------:R-:W2:Y:S02]  /*66c0*/  LDG.E.U8 R218, desc[UR36][R4.64+0x29] ;  /* 0x0000292404da7981 */ /* 0x000ea4000c1e1100 */
[----:B--2---:R-:W-:-:S05]  /*66d0*/  PRMT R3, R218, 0x8880, RZ ;  /* 0x00008880da037816 */ /* 0x004fca00000000ff */
[----:B------:R-:W-:-:S07]  /*66e0*/  IMAD R226, R3, R216, RZ ;  /* 0x000000d803e27224 */ /* 0x000fce00078e02ff */
.L_x_269:
[----:B------:R-:W-:Y:S05]  /*66f0*/  BSYNC B1 ;  /* 0x0000000000017941 */ /* 0x000fea0003800000 */
.L_x_268:
[----:B------:R-:W-:Y:S01]  /*6700*/  @!P3 IMAD R47, R47, R217, R226 ;  /* 0x000000d92f2fb224 */ /* 0x000fe200078e02e2 */
[----:B------:R-:W-:Y:S04]  /*6710*/  BSSY B1, `(.L_x_270) ;  /* 0x0000006000017945 */ /* 0x000fe80003800000 */
[----:B------:R0:W-:Y:S01]  /*6720*/  @!P3 STG.E.U8 desc[UR36][R10.64+0x29], R47 ;  /* 0x0000292f0a00b986 */ /* 0x0001e2000c101124 */
[----:B------:R-:W-:Y:S05]  /*6730*/  @P5 BRA `(.L_x_271) ;  /* 0x00000000000c5947 */ /* 0x000fea0003800000 */
[----:B------:R-:W2:Y:S02]  /*6740*/  LDG.E.U8 R218, desc[UR36][R8.64+0x30] ;  /* 0x0000302408da7981 */ /* 0x000ea4000c1e1100 */
[----:B--2---:R-:W-:-:S05]  /*6750*/  PRMT R3, R218, 0x8880, RZ ;  /* 0x00008880da037816 */ /* 0x004fca00000000ff */
[----:B------:R-:W-:-:S07]  /*6760*/  IMAD R226, R3, R216, RZ ;  /* 0x000000d803e27224 */ /* 0x000fce00078e02ff */
.L_x_271:
[----:B------:R-:W-:Y:S05]  /*6770*/  BSYNC B1 ;  /* 0x0000000000017941 */ /* 0x000fea0003800000 */
.L_x_270:
[----:B--2---:R-:W-:Y:S01]  /*6780*/  @!P5 IMAD R3, R48, R217, R226 ;  /* 0x000000d93003d224 */ /* 0x004fe200078e02e2 */
[----:B------:R-:W-:Y:S04]  /*6790*/  BSSY B1, `(.L_x_272) ;  /* 0x0000006000017945 */ /* 0x000fe80003800000 */
[----:B------:R2:W-:Y:S01]  /*67a0*/  @!P5 STG.E.U8 desc[UR36][R14.64+0x30], R3 ;  /* 0x000030030e00d986 */ /* 0x0005e2000c101124 */
[----:B------:R-:W-:Y:S05]  /*67b0*/  @P1 BRA `(.L_x_273) ;  /* 0x00000000000c1947 */ /* 0x000fea0003800000 */
[----:B------:R-:W2:Y:S02]  /*67c0*/  LDG.E.U8 R218, desc[UR36][R8.64+0x31] ;  /* 0x0000312408da7981 */ /* 0x000ea4000c1e1100 */
[----:B--2---:R-:W-:-:S05]  /*67d0*/  PRMT R3, R218, 0x8880, RZ ;  /* 0x00008880da037816 */ /* 0x004fca00000000ff */
[----:B------:R-:W-:-:S07]  /*67e0*/  IMAD R226, R3, R216, RZ ;  /* 0x000000d803e27224 */ /* 0x000fce00078e02ff */
.L_x_273:
[----:B------:R-:W-:Y:S05]  /*67f0*/  BSYNC B1 ;  /* 0x0000000000017941 */ /* 0x000fea0003800000 */
.L_x_272:
        /* <DEDUP_REMOVED lines=11> */
.L_x_275:
[----:B------:R-:W-:Y:S05]  /*68b0*/  BSYNC B1 ;  /* 0x0000000000017941 */ /* 0x000fea0003800000 */
.L_x_274:
[----:B--2---:R-:W-:Y:S01]  /*68c0*/  @!P4 IMAD R3, R50, R217, R226 ;  /* 0x000000d93203c224 */ /* 0x004fe200078e02e2 */
[----:B------:R-:W-:Y:S04]  /*68d0*/  BSSY B1, `(.L_x_276) ;  /* 0x0000006000017945 */ /* 0x000fe80003800000 */
[----:B------:R2:W-:Y:S01]  /*68e0*/  @!P4 STG.E.U8 desc[UR36][R10.64+0x30], R3 ;  /* 0x000030030a00c986 */ /* 0x0005e2000c101124 */
[----:B------:R-:W-:Y:S05]  /*68f0*/  @P3 BRA `(.L_x_277) ;  /* 0x00000000000c3947 */ /* 0x000fea0003800000 */
[----:B------:R-:W2:Y:S02]  /*6900*/  LDG.E.U8 R218, desc[UR36][R4.64+0x31] ;  /* 0x0000312404da7981 */ /* 0x000ea4000c1e1100 */
[----:B--2---:R-:W-:-:S05]  /*6910*/  PRMT R3, R218, 0x8880, RZ ;  /* 0x00008880da037816 */ /* 0x004fca00000000ff */
[----:B------:R-:W-:-:S07]  /*6920*/  IMAD R226, R3, R216, RZ ;  /* 0x000000d803e27224 */ /* 0x000fce00078e02ff */
.L_x_277:
[----:B------:R-:W-:Y:S05]  /*6930*/  BSYNC B1 ;  /* 0x0000000000017941 */ /* 0x000fea0003800000 */
.L_x_276:
[----:B------:R-:W-:Y:S01]  /*6940*/  @!P3 IMAD R51, R51, R217, R226 ;  /* 0x000000d93333b224 */ /* 0x000fe200078e02e2 */
[----:B------:R-:W-:Y:S04]  /*6950*/  BSSY B1, `(.L_x_278) ;  /* 0x0000006000017945 */ /* 0x000fe80003800000 */
[----:B------:R0:W-:Y:S01]  /*6960*/  @!P3 STG.E.U8 desc[UR36][R10.64+0x31], R51 ;  /* 0x000031330a00b986 */ /* 0x0001e2000c101124 */
[----:B------:R-:W-:Y:S05]  /*6970*/  @P5 BRA `(.L_x_279) ;  /* 0x00000000000c5947 */ /* 0x000fea0003800000 */
[----:B------:R-:W2:Y:S02]  /*6980*/  LDG.E.U8 R218, desc[UR36][R8.64+0x38] ;  /* 0x0000382408da7981 */ /* 0x000ea4000c1e1100 */
[----:B--2---:R-:W-:-:S05]  /*6990*/  PRMT R3, R218, 0x8880, RZ ;  /* 0x00008880da037816 */ /* 0x004fca00000000ff */
[----:B------:R-:W-:-:S07]  /*69a0*/  IMAD R226, R3, R216, RZ ;  /* 0x000000d803e27224 */ /* 0x000fce00078e02ff */
.L_x_279:
[----:B------:R-:W-:Y:S05]  /*69b0*/  BSYNC B1 ;  /* 0x0000000000017941 */ /* 0x000fea0003800000 */
.L_x_278:
[----:B--2---:R-:W-:Y:S01]  /*69c0*/  @!P5 IMAD R3, R52, R217, R226 ;  /* 0x000000d93403d224 */ /* 0x004fe200078e02e2 */
[----:B------:R-:W-:Y:S04]  /*69d0*/  BSSY B1, `(.L_x_280) ;  /* 0x0000006000017945 */ /* 0x000fe80003800000 */
[----:B------:R2:W-:Y:S01]  /*69e0*/  @!P5 STG.E.U8 desc[UR36][R14.64+0x38], R3 ;  /* 0x000038030e00d986 */ /* 0x0005e2000c101124 */
[----:B------:R-:W-:Y:S05]  /*69f0*/  @P1 BRA `(.L_x_281) ;  /* 0x00000000000c1947 */ /* 0x000fea0003800000 */
[----:B------:R-:W2:Y:S02]  /*6a00*/  LDG.E.U8 R218, desc[UR36][R8.64+0x39] ;  /* 0x0000392408da7981 */ /* 0x000ea4000c1e1100 */
[----:B--2---:R-:W-:-:S05]  /*6a10*/  PRMT R3, R218, 0x8880, RZ ;  /* 0x00008880da037816 */ /* 0x004fca00000000ff */
[----:B------:R-:W-:-:S07]  /*6a20*/  IMAD R226, R3, R216, RZ ;  /* 0x000000d803e27224 */ /* 0x000fce00078e02ff */
.L_x_281:
[----:B------:R-:W-:Y:S05]  /*6a30*/  BSYNC B1 ;  /* 0x0000000000017941 */ /* 0x000fea0003800000 */
.L_x_280:
        /* <DEDUP_REMOVED lines=11> */
.L_x_283:
[----:B------:R-:W-:Y:S05]  /*6af0*/  BSYNC B1 ;  /* 0x0000000000017941 */ /* 0x000fea0003800000 */
.L_x_282:
[----:B--2---:R-:W-:Y:S01]  /*6b00*/  @!P4 IMAD R3, R54, R217, R226 ;  /* 0x000000d93603c224 */ /* 0x004fe200078e02e2 */
[----:B------:R-:W-:Y:S04]  /*6b10*/  BSSY B1, `(.L_x_284) ;  /* 0x0000006000017945 */ /* 0x000fe80003800000 */
[----:B------:R2:W-:Y:S01]  /*6b20*/  @!P4 STG.E.U8 desc[UR36][R10.64+0x38], R3 ;  /* 0x000038030a00c986 */ /* 0x0005e2000c101124 */
[----:B------:R-:W-:Y:S05]  /*6b30*/  @P3 BRA `(.L_x_285) ;  /* 0x00000000000c3947 */ /* 0x000fea0003800000 */
[----:B------:R-:W2:Y:S02]  /*6b40*/  LDG.E.U8 R218, desc[UR36][R4.64+0x39] ;  /* 0x0000392404da7981 */ /* 0x000ea4000c1e1100 */
[----:B--2---:R-:W-:-:S05]  /*6b50*/  PRMT R3, R218, 0x8880, RZ ;  /* 0x00008880da037816 */ /* 0x004fca00000000ff */
[----:B------:R-:W-:-:S07]  /*6b60*/  IMAD R226, R3, R216, RZ ;  /* 0x000000d803e27224 */ /* 0x000fce00078e02ff */
.L_x_285:
[----:B------:R-:W-:Y:S05]  /*6b70*/  BSYNC B1 ;  /* 0x0000000000017941 */ /* 0x000fea0003800000 */
.L_x_284:
[----:B------:R-:W-:Y:S01]  /*6b80*/  @!P3 IMAD R55, R55, R217, R226 ;  /* 0x000000d93737b224 */ /* 0x000fe200078e02e2 */
[----:B------:R-:W-:Y:S04]  /*6b90*/  BSSY B1, `(.L_x_286) ;  /* 0x0000006000017945 */ /* 0x000fe80003800000 */
[----:B------:R0:W-:Y:S01]  /*6ba0*/  @!P3 STG.E.U8 desc[UR36][R10.64+0x39], R55 ;  /* 0x000039370a00b986 */ /* 0x0001e2000c101124 */
[----:B------:R-:W-:Y:S05]  /*6bb0*/  @P5 BRA `(.L_x_287) ;  /* 0x00000000000c5947 */ /* 0x000fea0003800000 */
[----:B------:R-:W2:Y:S02]  /*6bc0*/  LDG.E.U8 R218, desc[UR36][R8.64+0x40] ;  /* 0x0000402408da7981 */ /* 0x000ea4000c1e1100 */
[----:B--2---:R-:W-:-:S05]  /*6bd0*/  PRMT R3, R218, 0x8880, RZ ;  /* 0x00008880da037816 */ /* 0x004fca00000000ff */
[----:B------:R-:W-:-:S07]  /*6be0*/  IMAD R226, R3, R216, RZ ;  /* 0x000000d803e27224 */ /* 0x000fce00078e02ff */
.L_x_287:
[----:B------:R-:W-:Y:S05]  /*6bf0*/  BSYNC B1 ;  /* 0x0000000000017941 */ /* 0x000fea0003800000 */
.L_x_286:
[----:B--2---:R-:W-:Y:S01]  /*6c00*/  @!P5 IMAD R3, R56, R217, R226 ;  /* 0x000000d93803d224 */ /* 0x004fe200078e02e2 */
[----:B------:R-:W-:Y:S04]  /*6c10*/  BSSY B1, `(.L_x_288) ;  /* 0x0000006000017945 */ /* 0x000fe80003800000 */
[----:B------:R2:W-:Y:S01]  /*6c20*/  @!P5 STG.E.U8 desc[UR36][R14.64+0x40], R3 ;  /* 0x000040030e00d986 */ /* 0x0005e2000c101124 */
[----:B------:R-:W-:Y:S05]  /*6c30*/  @P1 BRA `(.L_x_289) ;  /* 0x00000000000c1947 */ /* 0x000fea0003800000 */
[----:B------:R-:W2:Y:S02]  /*6c40*/  LDG.E.U8 R218, desc[UR36][R8.64+0x41] ;  /* 0x0000412408da7981 */ /* 0x000ea4000c1e1100 */
[----:B--2---:R-:W-:-:S05]  /*6c50*/  PRMT R3, R218, 0x8880, RZ ;  /* 0x00008880da037816 */ /* 0x004fca00000000ff */
[----:B------:R-:W-:-:S07]  /*6c60*/  IMAD R226, R3, R216, RZ ;  /* 0x000000d803e27224 */ /* 0x000fce00078e02ff */
.L_x_289:
[----:B------:R-:W-:Y:S05]  /*6c70*/  BSYNC B1 ;  /* 0x0000000000017941 */ /* 0x000fea0003800000 */
.L_x_288:
        /* <DEDUP_REMOVED lines=11> */
.L_x_291:
[----:B------:R-:W-:Y:S05]  /*6d30*/  BSYNC B1 ;  /* 0x0000000000017941 */ /* 0x000fea0003800000 */
.L_x_290:
[----:B--2---:R-:W-:Y:S01]  /*6d40*/  @!P4 IMAD R3, R58, R217, R226 ;  /* 0x000000d93a03c224 */ /* 0x004fe200078e02e2 */
[----:B------:R-:W-:Y:S04]  /*6d50*/  BSSY B1, `(.L_x_292) ;  /* 0x0000006000017945 */ /* 0x000fe80003800000 */
[----:B------:R2:W-:Y:S01]  /*6d60*/  @!P4 STG.E.U8 desc[UR36][R10.64+0x40], R3 ;  /* 0x000040030a00c986 */ /* 0x0005e2000c101124 */
[----:B------:R-:W-:Y:S05]  /*6d70*/  @P3 BRA `(.L_x_293) ;  /* 0x00000000000c3947 */ /* 0x000fea0003800000 */
[----:B------:R-:W2:Y:S02]  /*6d80*/  LDG.E.U8 R218, desc[UR36][R4.64+0x41] ;  /* 0x0000412404da7981 */ /* 0x000ea4000c1e1100 */
[----:B--2---:R-:W-:-:S05]  /*6d90*/  PRMT R3, R218, 0x8880, RZ ;  /* 0x00008880da037816 */ /* 0x004fca00000000ff */
[----:B------:R-:W-:-:S07]  /*6da0*/  IMAD R226, R3, R216, RZ ;  /* 0x000000d803e27224 */ /* 0x000fce00078e02ff */
.L_x_293:
[----:B------:R-:W-:Y:S05]  /*6db0*/  BSYNC B1 ;  /* 0x0000000000017941 */ /* 0x000fea0003800000 */
.L_x_292:
[----:B------:R-:W-:Y:S01]  /*6dc0*/  @!P3 IMAD R59, R59, R217, R226 ;  /* 0x000000d93b3bb224 */ /* 0x000fe200078e02e2 */
[----:B------:R-:W-:Y:S04]  /*6dd0*/  BSSY B1, `(.L_x_294) ;  /* 0x0000006000017945 */ /* 0x000fe80003800000 */
[----:B------:R0:W-:Y:S01]  /*6de0*/  @!P3 STG.E.U8 desc[UR36][R10.64+0x41], R59 ;  /* 0x0000413b0a00b986 */ /* 0x0001e2000c101124 */
[----:B------:R-:W-:Y:S05]  /*6df0*/  @P5 BRA `(.L_x_295) ;  /* 0x00000000000c5947 */ /* 0x000fea0003800000 */
[----:B------:R-:W2:Y:S02]  /*6e00*/  LDG.E.U8 R218, desc[UR36][R8.64+0x48] ;  /* 0x0000482408da7981 */ /* 0x000ea4000c1e1100 */
[----:B--2---:R-:W-:-:S05]  /*6e10*/  PRMT R3, R218, 0x8880, RZ ;  /* 0x00008880da037816 */ /* 0x004fca00000000ff */
[----:B------:R-:W-:-:S07]  /*6e20*/  IMAD R226, R3, R216, RZ ;  /* 0x000000d803e27224 */ /* 0x000fce00078e02ff */
.L_x_295:
[----:B------:R-:W-:Y:S05]  /*6e30*/  BSYNC B1 ;  /* 0x0000000000017941 */ /* 0x000fea0003800000 */
.L_x_294:
[----:B--2---:R-:W-:Y:S01]  /*6e40*/  @!P5 IMAD R3, R60, R217, R226 ;  /* 0x000000d93c03d224 */ /* 0x004fe200078e02e2 */
[----:B------:R-:W-:Y:S04]  /*6e50*/  BSSY B1, `(.L_x_296) ;  /* 0x0000006000017945 */ /* 0x000fe80003800000 */
[----:B------:R2:W-:Y:S01]  /*6e60*/  @!P5 STG.E.U8 desc[UR36][R14.64+0x48], R3 ;  /* 0x000048030e00d986 */ /* 0x0005e2000c101124 */
[----:B------:R-:W-:Y:S05]  /*6e70*/  @P1 BRA `(.L_x_297) ;  /* 0x00000000000c1947 */ /* 0x000fea0003800000 */
[----:B------:R-:W2:Y:S02]  /*6e80*/  LDG.E.U8 R218, desc[UR36][R8.64+0x49] ;  /* 0x0000492408da7981 */ /* 0x000ea4000c1e1100 */
[----:B--2---:R-:W-:-:S05]  /*6e90*/  PRMT R3, R218, 0x8880, RZ ;  /* 0x00008880da037816 */ /* 0x004fca00000000ff */
[----:B------:R-:W-:-:S07]  /*6ea0*/  IMAD R226, R3, R216, RZ ;  /* 0x000000d803e27224 */ /* 0x000fce00078e02ff */
.L_x_297:
[----:B------:R-:W-:Y:S05]  /*6eb0*/  BSYNC B1 ;  /* 0x0000000000017941 */ /* 0x000fea0003800000 */
.L_x_296:
        /* <DEDUP_REMOVED lines=11> */
.L_x_299:
[----:B------:R-:W-:Y:S05]  /*6f70*/  BSYNC B1 ;  /* 0x0000000000017941 */ /* 0x000fea0003800000 */
.L_x_298:
[----:B--2---:R-:W-:Y:S01]  /*6f80*/  @!P4 IMAD R3, R62, R217, R226 ;  /* 0x000000d93e03c224 */ /* 0x004fe200078e02e2 */
[----:B------:R-:W-:Y:S04]  /*6f90*/  BSSY B1, `(.L_x_300) ;  /* 0x0000006000017945 */ /* 0x000fe80003800000 */
[----:B------:R2:W-:Y:S01]  /*6fa0*/  @!P4 STG.E.U8 desc[UR36][R10.64+0x48], R3 ;  /* 0x000048030a00c986 */ /* 0x0005e2000c101124 */
[----:B------:R-:W-:Y:S05]  /*6fb0*/  @P3 BRA `(.L_x_301) ;  /* 0x00000000000c3947 */ /* 0x000fea0003800000 */
[----:B------:R-:W2:Y:S02]  /*6fc0*/  LDG.E.U8 R218, desc[UR36][R4.64+0x49] ;  /* 0x0000492404da7981 */ /* 0x000ea4000c1e1100 */
[----:B--2---:R-:W-:-:S05]  /*6fd0*/  PRMT R3, R218, 0x8880, RZ ;  /* 0x00008880da037816 */ /* 0x004fca00000000ff */
[----:B------:R-:W-:-:S07]  /*6fe0*/  IMAD R226, R3, R216, RZ ;  /* 0x000000d803e27224 */ /* 0x000fce00078e02ff */
.L_x_301:
[----:B------:R-:W-:Y:S05]  /*6ff0*/  BSYNC B1 ;  /* 0x0000000000017941 */ /* 0x000fea0003800000 */
.L_x_300:
[----:B------:R-:W-:Y:S01]  /*7000*/  @!P3 IMAD R63, R63, R217, R226 ;  /* 0x000000d93f3fb224 */ /* 0x000fe200078e02e2 */
[----:B------:R-:W-:Y:S04]  /*7010*/  BSSY B1, `(.L_x_302) ;  /* 0x0000006000017945 */ /* 0x000fe80003800000 */
[----:B------:R0:W-:Y:S01]  /*7020*/  @!P3 STG.E.U8 desc[UR36][R10.64+0x49], R63 ;  /* 0x0000493f0a00b986 */ /* 0x0001e2000c101124 */
[----:B------:R-:W-:Y:S05]  /*7030*/  @P5 BRA `(.L_x_303) ;  /* 0x00000000000c5947 */ /* 0x000fea0003800000 */
[----:B------:R-:W2:Y:S02]  /*7040*/  LDG.E.U8 R218, desc[UR36][R8.64+0x50] ;  /* 0x0000502408da7981 */ /* 0x000ea4000c1e1100 */
[----:B--2---:R-:W-:-:S05]  /*7050*/  PRMT R3, R218, 0x8880, RZ ;  /* 0x00008880da037816 */ /* 0x004fca00000000ff */
[----:B------:R-:W-:-:S07]  /*7060*/  IMAD R226, R3, R216, RZ ;  /* 0x000000d803e27224 */ /* 0x000fce00078e02ff */
.L_x_303:
[----:B------:R-:W-:Y:S05]  /*7070*/  BSYNC B1 ;  /* 0x0000000000017941 */ /* 0x000fea0003800000 */
.L_x_302:
[----:B--2---:R-:W-:Y:S01]  /*7080*/  @!P5 IMAD R3, R64, R217, R226 ;  /* 0x000000d94003d224 */ /* 0x004fe200078e02e2 */
[----:B------:R-:W-:Y:S04]  /*7090*/  BSSY B1, `(.L_x_304) ;  /* 0x0000006000017945 */ /* 0x000fe80003800000 */
[----:B------:R2:W-:Y:S01]  /*70a0*/  @!P5 STG.E.U8 desc[UR36][R14.64+0x50], R3 ;  /* 0x000050030e00d986 */ /* 0x0005e2000c101124 */
[----:B------:R-:W-:Y:S05]  /*70b0*/  @P1 BRA `(.L_x_305) ;  /* 0x00000000000c1947 */ /* 0x000fea0003800000 */
[----:B------:R-:W2:Y:S02]  /*70c0*/  LDG.E.U8 R218, desc[UR36][R8.64+0x51] ;  /* 0x0000512408da7981 */ /* 0x000ea4000c1e1100 */
[----:B--2---:R-:W-:-:S05]  /*70d0*/  PRMT R3, R218, 0x8880, RZ ;  /* 0x00008880da037816 */ /* 0x004fca00000000ff */
[----:B------:R-:W-:-:S07]  /*70e0*/  IMAD R226, R3, R216, RZ ;  /* 0x000000d803e27224 */ /* 0x000fce00078e02ff */
.L_x_305:
[----:B------:R-:W-:Y:S05]  /*70f0*/  BSYNC B1 ;  /* 0x0000000000017941 */ /* 0x000fea0003800000 */
.L_x_304:
        /* <DEDUP_REMOVED lines=11> */
.L_x_307:
[----:B------:R-:W-:Y:S05]  /*71b0*/  BSYNC B1 ;  /* 0x0000000000017941 */ /* 0x000fea0003800000 */
.L_x_306:
[----:B--2---:R-:W-:Y:S01]  /*71c0*/  @!P4 IMAD R3, R66, R217, R226 ;  /* 0x000000d94203c224 */ /* 0x004fe200078e02e2 */
[----:B------:R-:W-:Y:S04]  /*71d0*/  BSSY B1, `(.L_x_308) ;  /* 0x0000006000017945 */ /* 0x000fe80003800000 */
[----:B------:R2:W-:Y:S01]  /*71e0*/  @!P4 STG.E.U8 desc[UR36][R10.64+0x50], R3 ;  /* 0x000050030a00c986 */ /* 0x0005e2000c101124 */
[----:B------:R-:W-:Y:S05]  /*71f0*/  @P3 BRA `(.L_x_309) ;  /* 0x00000000000c3947 */ /* 0x000fea0003800000 */
[----:B------:R-:W2:Y:S02]  /*7200*/  LDG.E.U8 R218, desc[UR36][R4.64+0x51] ;  /* 0x0000512404da7981 */ /* 0x000ea4000c1e1100 */
[----:B--2---:R-:W-:-:S05]  /*7210*/  PRMT R3, R218, 0x8880, RZ ;  /* 0x00008880da037816 */ /* 0x004fca00000000ff */
[----:B------:R-:W-:-:S07]  /*7220*/  IMAD R226, R3, R216, RZ ;  /* 0x000000d803e27224 */ /* 0x000fce00078e02ff */
.L_x_309:
[----:B------:R-:W-:Y:S05]  /*7230*/  BSYNC B1 ;  /* 0x0000000000017941 */ /* 0x000fea0003800000 */
.L_x_308:
[----:B------:R-:W-:Y:S01]  /*7240*/  @!P3 IMAD R67, R67, R217, R226 ;  /* 0x000000d94343b224 */ /* 0x000fe200078e02e2 */
[----:B------:R-:W-:Y:S04]  /*7250*/  BSSY B1, `(.L_x_310) ;  /* 0x0000006000017945 */ /* 0x000fe80003800000 */
[----:B------:R0:W-:Y:S01]  /*7260*/  @!P3 STG.E.U8 desc[UR36][R10.64+0x51], R67 ;  /* 0x000051430a00b986 */ /* 0x0001e2000c101124 */
[----:B------:R-:W-:Y:S05]  /*7270*/  @P5 BRA `(.L_x_311) ;  /* 0x00000000000c5947 */ /* 0x000fea0003800000 */
[----:B------:R-:W2:Y:S02]  /*7280*/  LDG.E.U8 R218, desc[UR36][R8.64+0x58] ;  /* 0x0000582408da7981 */ /* 0x000ea4000c1e1100 */
[----:B--2---:R-:W-:-:S05]  /*7290*/  PRMT R3, R218, 0x8880, RZ ;  /* 0x00008880da037816 */ /* 0x004fca00000000ff */
[----:B------:R-:W-:-:S07]  /*72a0*/  IMAD R226, R3, R216, RZ ;  /* 0x000000d803e27224 */ /* 0x000fce00078e02ff */
.L_x_311:
[----:B------:R-:W-:Y:S05]  /*72b0*/  BSYNC B1 ;  /* 0x0000000000017941 */ /* 0x000fea0003800000 */
.L_x_310:
[----:B--2---:R-:W-:Y:S01]  /*72c0*/  @!P5 IMAD R3, R68, R217, R226 ;  /* 0x000000d94403d224 */ /* 0x004fe200078e02e2 */
[----:B------:R-:W-:Y:S04]  /*72d0*/  BSSY B1, `(.L_x_312) ;  /* 0x0000006000017945 */ /* 0x000fe80003800000 */
[----:B------:R2:W-:Y:S01]  /*72e0*/  @!P5 STG.E.U8 desc[UR36][R14.64+0x58], R3 ;  /* 0x000058030e00d986 */ /* 0x0005e2000c101124 */
[----:B------:R-:W-:Y:S05]  /*72f0*/  @P1 BRA `(.L_x_313) ;  /* 0x00000000000c1947 */ /* 0x000fea0003800000 */
[----:B------:R-:W2:Y:S02]  /*7300*/  LDG.E.U8 R218, desc[UR36][R8.64+0x59] ;  /* 0x0000592408da7981 */ /* 0x000ea4000c1e1100 */
[----:B--2---:R-:W-:-:S05]  /*7310*/  PRMT R3, R218, 0x8880, RZ ;  /* 0x00008880da037816 */ /* 0x004fca00000000ff */
[----:B------:R-:W-:-:S07]  /*7320*/  IMAD R226, R3, R216, RZ ;  /* 0x000000d803e27224 */ /* 0x000fce00078e02ff */
.L_x_313:
[----:B------:R-:W-:Y:S05]  /*7330*/  BSYNC B1 ;  /* 0x0000000000017941 */ /* 0x000fea0003800000 */
.L_x_312:
        /* <DEDUP_REMOVED lines=11> */
.L_x_315:
[----:B------:R-:W-:Y:S05]  /*73f0*/  BSYNC B1 ;  /* 0x0000000000017941 */ /* 0x000fea0003800000 */
.L_x_314:
[----:B--2---:R-:W-:Y:S01]  /*7400*/  @!P4 IMAD R3, R70, R217, R226 ;  /* 0x000000d94603c224 */ /* 0x004fe200078e02e2 */
[----:B------:R-:W-:Y:S04]  /*7410*/  BSSY B1, `(.L_x_316) ;  /* 0x0000006000017945 */ /* 0x000fe80003800000 */
[----:B------:R2:W-:Y:S01]  /*7420*/  @!P4 STG.E.U8 desc[UR36][R10.64+0x58], R3 ;  /* 0x000058030a00c986 */ /* 0x0005e2000c101124 */
[----:B------:R-:W-:Y:S05]  /*7430*/  @P3 BRA `(.L_x_317) ;  /* 0x00000000000c3947 */ /* 0x000fea0003800000 */
[----:B------:R-:W2:Y:S02]  /*7440*/  LDG.E.U8 R218, desc[UR36][R4.64+0x59] ;  /* 0x0000592404da7981 */ /* 0x000ea4000c1e1100 */
[----:B--2---:R-:W-:-:S05]  /*7450*/  PRMT R3, R218, 0x8880, RZ ;  /* 0x00008880da037816 */ /* 0x004fca00000000ff */
[----:B------:R-:W-:-:S07]  /*7460*/  IMAD R226, R3, R216, RZ ;  /* 0x000000d803e27224 */ /* 0x000fce00078e02ff */
.L_x_317:
[----:B------:R-:W-:Y:S05]  /*7470*/  BSYNC B1 ;  /* 0x0000000000017941 */ /* 0x000fea0003800000 */
.L_x_316:
[----:B------:R-:W-:Y:S01]  /*7480*/  @!P3 IMAD R71, R71, R217, R226 ;  /* 0x000000d94747b224 */ /* 0x000fe200078e02e2 */
[----:B------:R-:W-:Y:S04]  /*7490*/  BSSY B1, `(.L_x_318) ;  /* 0x0000006000017945 */ /* 0x000fe80003800000 */
[----:B------:R0:W-:Y:S01]  /*74a0*/  @!P3 STG.E.U8 desc[UR36][R10.64+0x59], R71 ;  /* 0x000059470a00b986 */ /* 0x0001e2000c101124 */
[----:B------:R-:W-:Y:S05]  /*74b0*/  @P5 BRA `(.L_x_319) ;  /* 0x00000000000c5947 */ /* 0x000fea0003800000 */
[----:B------:R-:W2:Y:S02]  /*74c0*/  LDG.E.U8 R218, desc[UR36][R8.64+0x60] ;  /* 0x0000602408da7981 */ /* 0x000ea4000c1e1100 */
[----:B--2---:R-:W-:-:S05]  /*74d0*/  PRMT R3, R218, 0x8880, RZ ;  /* 0x00008880da037816 */ /* 0x004fca00000000ff */
[----:B------:R-:W-:-:S07]  /*74e0*/  IMAD R226, R3, R216, RZ ;  /* 0x000000d803e27224 */ /* 0x000fce00078e02ff */
.L_x_319:
[----:B------:R-:W-:Y:S05]  /*74f0*/  BSYNC B1 ;  /* 0x0000000000017941 */ /* 0x000fea0003800000 */
.L_x_318:
[----:B--2---:R-:W-:Y:S01]  /*7500*/  @!P5 IMAD R3, R72, R217, R226 ;  /* 0x000000d94803d224 */ /* 0x004fe200078e02e2 */
[----:B------:R-:W-:Y:S04]  /*7510*/  BSSY B1, `(.L_x_320) ;  /* 0x0000006000017945 */ /* 0x000fe80003800000 */
[----:B------:R2:W-:Y:S01]  /*7520*/  @!P5 STG.E.U8 desc[UR36][R14.64+0x60], R3 ;  /* 0x000060030e00d986 */ /* 0x0005e2000c101124 */
[----:B------:R-:W-:Y:S05]  /*7530*/  @P1 BRA `(.L_x_321) ;  /* 0x00000000000c1947 */ /* 0x000fea0003800000 */
[----:B------:R-:W2:Y:S02]  /*7540*/  LDG.E.U8 R218, desc[UR36][R8.64+0x61] ;  /* 0x0000612408da7981 */ /* 0x000ea4000c1e1100 */
[----:B--2---:R-:W-:-:S05]  /*7550*/  PRMT R3, R218, 0x8880, RZ ;  /* 0x00008880da037816 */ /* 0x004fca00000000ff */
[----:B------:R-:W-:-:S07]  /*7560*/  IMAD R226, R3, R216, RZ ;  /* 0x000000d803e27224 */ /* 0x000fce00078e02ff */
.L_x_321:
[----:B------:R-:W-:Y:S05]  /*7570*/  BSYNC B1 ;  /* 0x0000000000017941 */ /* 0x000fea0003800000 */
.L_x_320:
        /* <DEDUP_REMOVED lines=11> */
.L_x_323:
[----:B------:R-:W-:Y:S05]  /*7630*/  BSYNC B1 ;  /* 0x0000000000017941 */ /* 0x000fea0003800000 */
.L_x_322:
[----:B--2---:R-:W-:Y:S01]  /*7640*/  @!P4 IMAD R3, R74, R217, R226 ;  /* 0x000000d94a03c224 */ /* 0x004fe200078e02e2 */
[----:B------:R-:W-:Y:S04]  /*7650*/  BSSY B1, `(.L_x_324) ;  /* 0x0000006000017945 */ /* 0x000fe80003800000 */
[----:B------:R2:W-:Y:S01]  /*7660*/  @!P4 STG.E.U8 desc[UR36][R10.64+0x60], R3 ;  /* 0x000060030a00c986 */ /* 0x0005e2000c101124 */
[----:B------:R-:W-:Y:S05]  /*7670*/  @P3 BRA `(.L_x_325) ;  /* 0x00000000000c3947 */ /* 0x000fea0003800000 */
[----:B------:R-:W2:Y:S02]  /*7680*/  LDG.E.U8 R218, desc[UR36][R4.64+0x61] ;  /* 0x0000612404da7981 */ /* 0x000ea4000c1e1100 */
[----:B--2---:R-:W-:-:S05]  /*7690*/  PRMT R3, R218, 0x8880, RZ ;  /* 0x00008880da037816 */ /* 0x004fca00000000ff */
[----:B------:R-:W-:-:S07]  /*76a0*/  IMAD R226, R3, R216, RZ ;  /* 0x000000d803e27224 */ /* 0x000fce00078e02ff */
.L_x_325:
[----:B------:R-:W-:Y:S05]  /*76b0*/  BSYNC B1 ;  /* 0x0000000000017941 */ /* 0x000fea0003800000 */
.L_x_324:
[----:B------:R-:W-:Y:S01]  /*76c0*/  @!P3 IMAD R75, R75, R217, R226 ;  /* 0x000000d94b4bb224 */ /* 0x000fe200078e02e2 */
[----:B------:R-:W-:Y:S04]  /*76d0*/  BSSY B1, `(.L_x_326) ;  /* 0x0000006000017945 */ /* 0x000fe80003800000 */
[----:B------:R0:W-:Y:S01]  /*76e0*/  @!P3 STG.E.U8 desc[UR36][R10.64+0x61], R75 ;  /* 0x0000614b0a00b986 */ /* 0x0001e2000c101124 */
[----:B------:R-:W-:Y:S05]  /*76f0*/  @P5 BRA `(.L_x_327) ;  /* 0x00000000000c5947 */ /* 0x000fea0003800000 */
[----:B------:R-:W2:Y:S02]  /*7700*/  LDG.E.U8 R218, desc[UR36][R8.64+0x68] ;  /* 0x0000682408da7981 */ /* 0x000ea4000c1e1100 */
[----:B--2---:R-:W-:-:S05]  /*7710*/  PRMT R3, R218, 0x8880, RZ ;  /* 0x00008880da037816 */ /* 0x004fca00000000ff */
[----:B------:R-:W-:-:S07]  /*7720*/  IMAD R226, R3, R216, RZ ;  /* 0x000000d803e27224 */ /* 0x000fce00078e02ff */
.L_x_327:
[----:B------:R-:W-:Y:S05]  /*7730*/  BSYNC B1 ;  /* 0x0000000000017941 */ /* 0x000fea0003800000 */
.L_x_326:
[----:B--2---:R-:W-:Y:S01]  /*7740*/  @!P5 IMAD R3, R76, R217, R226 ;  /* 0x000000d94c03d224 */ /* 0x004fe200078e02e2 */
[----:B------:R-:W-:Y:S04]  /*7750*/  BSSY B1, `(.L_x_328) ;  /* 0x0000006000017945 */ /* 0x000fe80003800000 */
[----:B------:R2:W-:Y:S01]  /*7760*/  @!P5 STG.E.U8 desc[UR36][R14.64+0x68], R3 ;  /* 0x000068030e00d986 */ /* 0x0005e2000c101124 */
[----:B------:R-:W-:Y:S05]  /*7770*/  @P1 BRA `(.L_x_329) ;  /* 0x00000000000c1947 */ /* 0x000fea0003800000 */
[----:B------:R-:W2:Y:S02]  /*7780*/  LDG.E.U8 R218, desc[UR36][R8.64+0x69] ;  /* 0x0000692408da7981 */ /* 0x000ea4000c1e1100 */
[----:B--2---:R-:W-:-:S05]  /*7790*/  PRMT R3, R218, 0x8880, RZ ;  /* 0x00008880da037816 */ /* 0x004fca00000000ff */
[----:B------:R-:W-:-:S07]  /*77a0*/  IMAD R226, R3, R216, RZ ;  /* 0x000000d803e27224 */ /* 0x000fce00078e02ff */
.L_x_329:
[----:B------:R-:W-:Y:S05]  /*77b0*/  BSYNC B1 ;  /* 0x0000000000017941 */ /* 0x000fea0003800000 */
.L_x_328:
        /* <DEDUP_REMOVED lines=11> */
.L_x_331:
[----:B------:R-:W-:Y:S05]  /*7870*/  BSYNC B1 ;  /* 0x0000000000017941 */ /* 0x000fea0003800000 */
.L_x_330:
[----:B--2---:R-:W-:Y:S01]  /*7880*/  @!P4 IMAD R3, R78, R217, R226 ;  /* 0x000000d94e03c224 */ /* 0x004fe200078e02e2 */
[----:B------:R-:W-:Y:S04]  /*7890*/  BSSY B1, `(.L_x_332) ;  /* 0x0000006000017945 */ /* 0x000fe80003800000 */
[----:B------:R2:W-:Y:S01]  /*78a0*/  @!P4 STG.E.U8 desc[UR36][R10.64+0x68], R3 ;  /* 0x000068030a00c986 */ /* 0x0005e2000c101124 */
[----:B------:R-:W-:Y:S05]  /*78b0*/  @P3 BRA `(.L_x_333) ;  /* 0x00000000000c3947 */ /* 0x000fea0003800000 */
[----:B------:R-:W2:Y:S02]  /*78c0*/  LDG.E.U8 R218, desc[UR36][R4.64+0x69] ;  /* 0x0000692404da7981 */ /* 0x000ea4000c1e1100 */
[----:B--2---:R-:W-:-:S05]  /*78d0*/  PRMT R3, R218, 0x8880, RZ ;  /* 0x00008880da037816 */ /* 0x004fca00000000ff */
[----:B------:R-:W-:-:S07]  /*78e0*/  IMAD R226, R3, R216, RZ ;  /* 0x000000d803e27224 */ /* 0x000fce00078e02ff */
.L_x_333:
[----:B------:R-:W-:Y:S05]  /*78f0*/  BSYNC B1 ;  /* 0x0000000000017941 */ /* 0x000fea0003800000 */
.L_x_332:
[----:B------:R-:W-:Y:S01]  /*7900*/  @!P3 IMAD R79, R79, R217, R226 ;  /* 0x000000d94f4fb224 */ /* 0x000fe200078e02e2 */
[----:B------:R-:W-:Y:S04]  /*7910*/  BSSY B1, `(.L_x_334) ;  /* 0x0000006000017945 */ /* 0x000fe80003800000 */
[----:B------:R0:W-:Y:S01]  /*7920*/  @!P3 STG.E.U8 desc[UR36][R10.64+0x69], R79 ;  /* 0x0000694f0a00b986 */ /* 0x0001e2000c101124 */
[----:B------:R-:W-:Y:S05]  /*7930*/  @P5 BRA `(.L_x_335) ;  /* 0x00000000000c5947 */ /* 0x000fea0003800000 */
[----:B------:R-:W2:Y:S02]  /*7940*/  LDG.E.U8 R218, desc[UR36][R8.64+0x70] ;  /* 0x0000702408da7981 */ /* 0x000ea4000c1e1100 */
[----:B--2---:R-:W-:-:S05]  /*7950*/  PRMT R3, R218, 0x8880, RZ ;  /* 0x00008880da037816 */ /* 0x004fca00000000ff */
[----:B------:R-:W-:-:S07]  /*7960*/  IMAD R226, R3, R216, RZ ;  /* 0x000000d803e27224 */ /* 0x000fce00078e02ff */
.L_x_335:
[----:B------:R-:W-:Y:S05]  /*7970*/  BSYNC B1 ;  /* 0x0000000000017941 */ /* 0x000fea0003800000 */
.L_x_334:
[----:B--2---:R-:W-:Y:S01]  /*7980*/  @!P5 IMAD R3, R80, R217, R226 ;  /* 0x000000d95003d224 */ /* 0x004fe200078e02e2 */
[----:B------:R-:W-:Y:S04]  /*7990*/  BSSY B1, `(.L_x_336) ;  /* 0x0000006000017945 */ /* 0x000fe80003800000 */
[----:B------:R2:W-:Y:S01]  /*79a0*/  @!P5 STG.E.U8 desc[UR36][R14.64+0x70], R3 ;  /* 0x000070030e00d986 */ /* 0x0005e2000c101124 */
[----:B------:R-:W-:Y:S05]  /*79b0*/  @P1 BRA `(.L_x_337) ;  /* 0x00000000000c1947 */ /* 0x000fea0003800000 */
[----:B------:R-:W2:Y:S02]  /*79c0*/  LDG.E.U8 R218, desc[UR36][R8.64+0x71] ;  /* 0x0000712408da7981 */ /* 0x000ea4000c1e1100 */
[----:B--2---:R-:W-:-:S05]  /*79d0*/  PRMT R3, R218, 0x8880, RZ ;  /* 0x00008880da037816 */ /* 0x004fca00000000ff */
[----:B------:R-:W-:-:S07]  /*79e0*/  IMAD R226, R3, R216, RZ ;  /* 0x000000d803e27224 */ /* 0x000fce00078e02ff */
.L_x_337:
[----:B------:R-:W-:Y:S05]  /*79f0*/  BSYNC B1 ;  /* 0x0000000000017941 */ /* 0x000fea0003800000 */
.L_x_336:
        /* <DEDUP_REMOVED lines=11> */
.L_x_339:
[----:B------:R-:W-:Y:S05]  /*7ab0*/  BSYNC B1 ;  /* 0x0000000000017941 */ /* 0x000fea0003800000 */
.L_x_338:
[----:B--2---:R-:W-:Y:S01]  /*7ac0*/  @!P4 IMAD R3, R82, R217, R226 ;  /* 0x000000d95203c224 */ /* 0x004fe200078e02e2 */
[----:B------:R-:W-:Y:S04]  /*7ad0*/  BSSY B1, `(.L_x_340) ;  /* 0x0000006000017945 */ /* 0x000fe80003800000 */
[----:B------:R2:W-:Y:S01]  /*7ae0*/  @!P4 STG.E.U8 desc[UR36][R10.64+0x70], R3 ;  /* 0x000070030a00c986 */ /* 0x0005e2000c101124 */
[----:B------:R-:W-:Y:S05]  /*7af0*/  @P3 BRA `(.L_x_341) ;  /* 0x00000000000c3947 */ /* 0x000fea0003800000 */
[----:B------:R-:W2:Y:S02]  /*7b00*/  LDG.E.U8 R218, desc[UR36][R4.64+0x71] ;  /* 0x0000712404da7981 */ /* 0x000ea4000c1e1100 */
[----:B--2---:R-:W-:-:S05]  /*7b10*/  PRMT R3, R218, 0x8880, RZ ;  /* 0x00008880da037816 */ /* 0x004fca00000000ff */
[----:B------:R-:W-:-:S07]  /*7b20*/  IMAD R226, R3, R216, RZ ;  /* 0x000000d803e27224 */ /* 0x000fce00078e02ff */
.L_x_341:
[----:B------:R-:W-:Y:S05]  /*7b30*/  BSYNC B1 ;  /* 0x0000000000017941 */ /* 0x000fea0003800000 */
.L_x_340:
[----:B------:R-:W-:Y:S01]  /*7b40*/  @!P3 IMAD R83, R83, R217, R226 ;  /* 0x000000d95353b224 */ /* 0x000fe200078e02e2 */
[----:B------:R-:W-:Y:S04]  /*7b50*/  BSSY B1, `(.L_x_342) ;  /* 0x0000006000017945 */ /* 0x000fe80003800000 */
[----:B------:R0:W-:Y:S01]  /*7b60*/  @!P3 STG.E.U8 desc[UR36][R10.64+0x71], R83 ;  /* 0x000071530a00b986 */ /* 0x0001e2000c101124 */
[----:B------:R-:W-:Y:S05]  /*7b70*/  @P5 BRA `(.L_x_343) ;  /* 0x00000000000c5947 */ /* 0x000fea0003800000 */
[----:B------:R-:W2:Y:S02]  /*7b80*/  LDG.E.U8 R218, desc[UR36][R8.64+0x78] ;  /* 0x0000782408da7981 */ /* 0x000ea4000c1e1100 */
[----:B--2---:R-:W-:-:S05]  /*7b90*/  PRMT R3, R218, 0x8880, RZ ;  /* 0x00008880da037816 */ /* 0x004fca00000000ff */
[----:B------:R-:W-:-:S07]  /*7ba0*/  IMAD R226, R3, R216, RZ ;  /* 0x000000d803e27224 */ /* 0x000fce00078e02ff */
.L_x_343:
[----:B------:R-:W-:Y:S05]  /*7bb0*/  BSYNC B1 ;  /* 0x0000000000017941 */ /* 0x000fea0003800000 */
.L_x_342:
[----:B--2---:R-:W-:Y:S01]  /*7bc0*/  @!P5 IMAD R3, R84, R217, R226 ;  /* 0x000000d95403d224 */ /* 0x004fe200078e02e2 */
[----:B------:R-:W-:Y:S04]  /*7bd0*/  BSSY B1, `(.L_x_344) ;  /* 0x0000006000017945 */ /* 0x000fe80003800000 */
[----:B------:R2:W-:Y:S01]  /*7be0*/  @!P5 STG.E.U8 desc[UR36][R14.64+0x78], R3 ;  /* 0x000078030e00d986 */ /* 0x0005e2000c101124 */
[----:B------:R-:W-:Y:S05]  /*7bf0*/  @P1 BRA `(.L_x_345) ;  /* 0x00000000000c1947 */ /* 0x000fea0003800000 */
[----:B------:R-:W2:Y:S02]  /*7c00*/  LDG.E.U8 R218, desc[UR36][R8.64+0x79] ;  /* 0x0000792408da7981 */ /* 0x000ea4000c1e1100 */
[----:B--2---:R-:W-:-:S05]  /*7c10*/  PRMT R3, R218, 0x8880, RZ ;  /* 0x00008880da037816 */ /* 0x004fca00000000ff */
[----:B------:R-:W-:-:S07]  /*7c20*/  IMAD R226, R3, R216, RZ ;  /* 0x000000d803e27224 */ /* 0x000fce00078e02ff */
.L_x_345:
[----:B------:R-:W-:Y:S05]  /*7c30*/  BSYNC B1 ;  /* 0x0000000000017941 */ /* 0x000fea0003800000 */
.L_x_344:
        /* <DEDUP_REMOVED lines=11> */
.L_x_347:
[----:B------:R-:W-:Y:S05]  /*7cf0*/  BSYNC B1 ;  /* 0x0000000000017941 */ /* 0x000fea0003800000 */
.L_x_346:
[----:B--2---:R-:W-:Y:S01]  /*7d00*/  @!P4 IMAD R3, R86, R217, R226 ;  /* 0x000000d95603c224 */ /* 0x004fe200078e02e2 */
[----:B------:R-:W-:Y:S04]  /*7d10*/  BSSY B1, `(.L_x_348) ;  /* 0x0000006000017945 */ /* 0x000fe80003800000 */
[----:B------:R2:W-:Y:S01]  /*7d20*/  @!P4 STG.E.U8 desc[UR36][R10.64+0x78], R3 ;  /* 0x000078030a00c986 */ /* 0x0005e2000c101124 */
[----:B------:R-:W-:Y:S05]  /*7d30*/  @P3 BRA `(.L_x_349) ;  /* 0x00000000000c3947 */ /* 0x000fea0003800000 */
[----:B------:R-:W2:Y:S02]  /*7d40*/  LDG.E.U8 R218, desc[UR36][R4.64+0x79] ;  /* 0x0000792404da7981 */ /* 0x000ea4000c1e1100 */
[----:B--2---:R-:W-:-:S05]  /*7d50*/  PRMT R3, R218, 0x8880, RZ ;  /* 0x00008880da037816 */ /* 0x004fca00000000ff */
[----:B------:R-:W-:-:S07]  /*7d60*/  IMAD R226, R3, R216, RZ ;  /* 0x000000d803e27224 */ /* 0x000fce00078e02ff */
.L_x_349:
[----:B------:R-:W-:Y:S05]  /*7d70*/  BSYNC B1 ;  /* 0x0000000000017941 */ /* 0x000fea0003800000 */
.L_x_348:
[----:B------:R-:W-:Y:S01]  /*7d80*/  @!P3 IMAD R87, R87, R217, R226 ;  /* 0x000000d95757b224 */ /* 0x000fe200078e02e2 */
[----:B------:R-:W-:Y:S04]  /*7d90*/  BSSY B1, `(.L_x_350) ;  /* 0x0000006000017945 */ /* 0x000fe80003800000 */
[----:B------:R0:W-:Y:S01]  /*7da0*/  @!P3 STG.E.U8 desc[UR36][R10.64+0x79], R87 ;  /* 0x000079570a00b986 */ /* 0x0001e2000c101124 */
[----:B------:R-:W-:Y:S05]  /*7db0*/  @P5 BRA `(.L_x_351) ;  /* 0x00000000000c5947 */ /* 0x000fea0003800000 */
[----:B------:R-:W2:Y:S02]  /*7dc0*/  LDG.E.U8 R218, desc[UR36][R8.64+0x80] ;  /* 0x0000802408da7981 */ /* 0x000ea4000c1e1100 */
[----:B--2---:R-:W-:-:S05]  /*7dd0*/  PRMT R3, R218, 0x8880, RZ ;  /* 0x00008880da037816 */ /* 0x004fca00000000ff */
[----:B------:R-:W-:-:S07]  /*7de0*/  IMAD R226, R3, R216, RZ ;  /* 0x000000d803e27224 */ /* 0x000fce00078e02ff */
.L_x_351:
[----:B------:R-:W-:Y:S05]  /*7df0*/  BSYNC B1 ;  /* 0x0000000000017941 */ /* 0x000fea0003800000 */
.L_x_350:
[----:B--2---:R-:W-:Y:S01]  /*7e00*/  @!P5 IMAD R3, R88, R217, R226 ;  /* 0x000000d95803d224 */ /* 0x004fe200078e02e2 */
[----:B------:R-:W-:Y:S04]  /*7e10*/  BSSY B1, `(.L_x_352) ;  /* 0x0000006000017945 */ /* 0x000fe80003800000 */
[----:B------:R2:W-:Y:S01]  /*7e20*/  @!P5 STG.E.U8 desc[UR36][R14.64+0x80], R3 ;  /* 0x000080030e00d986 */ /* 0x0005e2000c101124 */
[----:B------:R-:W-:Y:S05]  /*7e30*/  @P1 BRA `(.L_x_353) ;  /* 0x00000000000c1947 */ /* 0x000fea0003800000 */
[----:B------:R-:W2:Y:S02]  /*7e40*/  LDG.E.U8 R218, desc[UR36][R8.64+0x81] ;  /* 0x0000812408da7981 */ /* 0x000ea4000c1e1100 */
[----:B--2---:R-:W-:-:S05]  /*7e50*/  PRMT R3, R218, 0x8880, RZ ;  /* 0x00008880da037816 */ /* 0x004fca00000000ff */
[----:B------:R-:W-:-:S07]  /*7e60*/  IMAD R226, R3, R216, RZ ;  /* 0x000000d803e27224 */ /* 0x000fce00078e02ff */
.L_x_353:
[----:B------:R-:W-:Y:S05]  /*7e70*/  BSYNC B1 ;  /* 0x0000000000017941 */ /* 0x000fea0003800000 */
.L_x_352:
        /* <DEDUP_REMOVED lines=11> */
.L_x_355:
[----:B------:R-:W-:Y:S05]  /*7f30*/  BSYNC B1 ;  /* 0x0000000000017941 */ /* 0x000fea0003800000 */
.L_x_354:
[----:B--2---:R-:W-:Y:S01]  /*7f40*/  @!P4 IMAD R3, R90, R217, R226 ;  /* 0x000000d95a03c224 */ /* 0x004fe200078e02e2 */
[----:B------:R-:W-:Y:S04]  /*7f50*/  BSSY B1, `(.L_x_356) ;  /* 0x0000006000017945 */ /* 0x000fe80003800000 */
[----:B------:R2:W-:Y:S01]  /*7f60*/  @!P4 STG.E.U8 desc[UR36][R10.64+0x80], R3 ;  /* 0x000080030a00c986 */ /* 0x0005e2000c101124 */
[----:B------:R-:W-:Y:S05]  /*7f70*/  @P3 BRA `(.L_x_357) ;  /* 0x00000000000c3947 */ /* 0x000fea0003800000 */
[----:B------:R-:W2:Y:S02]  /*7f80*/  LDG.E.U8 R218, desc[UR36][R4.64+0x81] ;  /* 0x0000812404da7981 */ /* 0x000ea4000c1e1100 */
[----:B--2---:R-:W-:-:S05]  /*7f90*/  PRMT R3, R218, 0x8880, RZ ;  /* 0x00008880da037816 */ /* 0x004fca00000000ff */
[----:B------:R-:W-:-:S07]  /*7fa0*/  IMAD R226, R3, R216, RZ ;  /* 0x000000d803e27224 */ /* 0x000fce00078e02ff */
.L_x_357:
[----:B------:R-:W-:Y:S05]  /*7fb0*/  BSYNC B1 ;  /* 0x0000000000017941 */ /* 0x000fea0003800000 */
.L_x_356:
[----:B------:R-:W-:Y:S01]  /*7fc0*/  @!P3 IMAD R91, R91, R217, R226 ;  /* 0x000000d95b5bb224 */ /* 0x000fe200078e02e2 */
[----:B------:R-:W-:Y:S04]  /*7fd0*/  BSSY B1, `(.L_x_358) ;  /* 0x0000006000017945 */ /* 0x000fe80003800000 */
[----:B------:R0:W-:Y:S01]  /*7fe0*/  @!P3 STG.E.U8 desc[UR36][R10.64+0x81], R91 ;  /* 0x0000815b0a00b986 */ /* 0x0001e2000c101124 */
[----:B------:R-:W-:Y:S05]  /*7ff0*/  @P5 BRA `(.L_x_359) ;  /* 0x00000000000c5947 */ /* 0x000fea0003800000 */
[----:B------:R-:W2:Y:S02]  /*8000*/  LDG.E.U8 R218, desc[UR36][R8.64+0x88] ;  /* 0x0000882408da7981 */ /* 0x000ea4000c1e1100 */
[----:B--2---:R-:W-:-:S05]  /*8010*/  PRMT R3, R218, 0x8880, RZ ;  /* 0x00008880da037816 */ /* 0x004fca00000000ff */
[----:B------:R-:W-:-:S07]  /*8020*/  IMAD R226, R3, R216, RZ ;  /* 0x000000d803e27224 */ /* 0x000fce00078e02ff */
.L_x_359:
[----:B------:R-:W-:Y:S05]  /*8030*/  BSYNC B1 ;  /* 0x0000000000017941 */ /* 0x000fea0003800000 */
.L_x_358:
[----:B--2---:R-:W-:Y:S01]  /*8040*/  @!P5 IMAD R3, R92, R217, R226 ;  /* 0x000000d95c03d224 */ /* 0x004fe200078e02e2 */
[----:B------:R-:W-:Y:S04]  /*8050*/  BSSY B1, `(.L_x_360) ;  /* 0x0000006000017945 */ /* 0x000fe80003800000 */
[----:B------:R2:W-:Y:S01]  /*8060*/  @!P5 STG.E.U8 desc[UR36][R14.64+0x88], R3 ;  /* 0x000088030e00d986 */ /* 0x0005e2000c101124 */
[----:B------:R-:W-:Y:S05]  /*8070*/  @P1 BRA `(.L_x_361) ;  /* 0x00000000000c1947 */ /* 0x000fea0003800000 */
[----:B------:R-:W2:Y:S02]  /*8080*/  LDG.E.U8 R218, desc[UR36][R8.64+0x89] ;  /* 0x0000892408da7981 */ /* 0x000ea4000c1e1100 */
[----:B--2---:R-:W-:-:S05]  /*8090*/  PRMT R3, R218, 0x8880, RZ ;  /* 0x00008880da037816 */ /* 0x004fca00000000ff */
[----:B------:R-:W-:-:S07]  /*80a0*/  IMAD R226, R3, R216, RZ ;  /* 0x000000d803e27224 */ /* 0x000fce00078e02ff */
.L_x_361:
[----:B------:R-:W-:Y:S05]  /*80b0*/  BSYNC B1 ;  /* 0x0000000000017941 */ /* 0x000fea0003800000 */
.L_x_360:
        /* <DEDUP_REMOVED lines=11> */
.L_x_363:
[----:B------:R-:W-:Y:S05]  /*8170*/  BSYNC B1 ;  /* 0x0000000000017941 */ /* 0x000fea0003800000 */
.L_x_362:
[----:B--2---:R-:W-:Y:S01]  /*8180*/  @!P4 IMAD R3, R94, R217, R226 ;  /* 0x000000d95e03c224 */ /* 0x004fe200078e02e2 */
[----:B------:R-:W-:Y:S04]  /*8190*/  BSSY B1, `(.L_x_364) ;  /* 0x0000006000017945 */ /* 0x000fe80003800000 */
[----:B------:R2:W-:Y:S01]  /*81a0*/  @!P4 STG.E.U8 desc[UR36][R10.64+0x88], R3 ;  /* 0x000088030a00c986 */ /* 0x0005e2000c101124 */
[----:B------:R-:W-:Y:S05]  /*81b0*/  @P3 BRA `(.L_x_365) ;  /* 0x00000000000c3947 */ /* 0x000fea0003800000 */
[----:B------:R-:W2:Y:S02]  /*81c0*/  LDG.E.U8 R218, desc[UR36][R4.64+0x89] ;  /* 0x0000892404da7981 */ /* 0x000ea4000c1e1100 */
[----:B--2---:R-:W-:-:S05]  /*81d0*/  PRMT R3, R218, 0x8880, RZ ;  /* 0x00008880da037816 */ /* 0x004fca00000000ff */
[----:B------:R-:W-:-:S07]  /*81e0*/  IMAD R226, R3, R216, RZ ;  /* 0x000000d803e27224 */ /* 0x000fce00078e02ff */
.L_x_365:
[----:B------:R-:W-:Y:S05]  /*81f0*/  BSYNC B1 ;  /* 0x0000000000017941 */ /* 0x000fea0003800000 */
.L_x_364:
[----:B------:R-:W-:Y:S01]  /*8200*/  @!P3 IMAD R95, R95, R217, R226 ;  /* 0x000000d95f5fb224 */ /* 0x000fe200078e02e2 */
[----:B------:R-:W-:Y:S04]  /*8210*/  BSSY B1, `(.L_x_366) ;  /* 0x0000006000017945 */ /* 0x000fe80003800000 */
[----:B------:R0:W-:Y:S01]  /*8220*/  @!P3 STG.E.U8 desc[UR36][R10.64+0x89], R95 ;  /* 0x0000895f0a00b986 */ /* 0x0001e2000c101124 */
[----:B------:R-:W-:Y:S05]  /*8230*/  @P5 BRA `(.L_x_367) ;  /* 0x00000000000c5947 */ /* 0x000fea0003800000 */
[----:B------:R-:W2:Y:S02]  /*8240*/  LDG.E.U8 R218, desc[UR36][R8.64+0x90] ;  /* 0x0000902408da7981 */ /* 0x000ea4000c1e1100 */
[----:B--2---:R-:W-:-:S05]  /*8250*/  PRMT R3, R218, 0x8880, RZ ;  /* 0x00008880da037816 */ /* 0x004fca00000000ff */
[----:B------:R-:W-:-:S07]  /*8260*/  IMAD R226, R3, R216, RZ ;  /* 0x000000d803e27224 */ /* 0x000fce00078e02ff */
.L_x_367:
[----:B------:R-:W-:Y:S05]  /*8270*/  BSYNC B1 ;  /* 0x0000000000017941 */ /* 0x000fea0003800000 */
.L_x_366:
[----:B--2---:R-:W-:Y:S01]  /*8280*/  @!P5 IMAD R3, R96, R217, R226 ;  /* 0x000000d96003d224 */ /* 0x004fe200078e02e2 */
[----:B------:R-:W-:Y:S04]  /*8290*/  BSSY B1, `(.L_x_368) ;  /* 0x0000006000017945 */ /* 0x000fe80003800000 */
[----:B------:R2:W-:Y:S01]  /*82a0*/  @!P5 STG.E.U8 desc[UR36][R14.64+0x90], R3 ;  /* 0x000090030e00d986 */ /* 0x0005e2000c101124 */
[----:B------:R-:W-:Y:S05]  /*82b0*/  @P1 BRA `(.L_x_369) ;  /* 0x00000000000c1947 */ /* 0x000fea0003800000 */
[----:B------:R-:W2:Y:S02]  /*82c0*/  LDG.E.U8 R218, desc[UR36][R8.64+0x91] ;  /* 0x0000912408da7981 */ /* 0x000ea4000c1e1100 */
[----:B--2---:R-:W-:-:S05]  /*82d0*/  PRMT R3, R218, 0x8880, RZ ;  /* 0x00008880da037816 */ /* 0x004fca00000000ff */
[----:B------:R-:W-:-:S07]  /*82e0*/  IMAD R226, R3, R216, RZ ;  /* 0x000000d803e27224 */ /* 0x000fce00078e02ff */
.L_x_369:
[----:B------:R-:W-:Y:S05]  /*82f0*/  BSYNC B1 ;  /* 0x0000000000017941 */ /* 0x000fea0003800000 */
.L_x_368:
        /* <DEDUP_REMOVED lines=11> */
.L_x_371:
[----:B------:R-:W-:Y:S05]  /*83b0*/  BSYNC B1 ;  /* 0x0000000000017941 */ /* 0x000fea0003800000 */
.L_x_370:
[----:B--2---:R-:W-:Y:S01]  /*83c0*/  @!P4 IMAD R3, R98, R217, R226 ;  /* 0x000000d96203c224 */ /* 0x004fe200078e02e2 */
[----:B------:R-:W-:Y:S04]  /*83d0*/  BSSY B1, `(.L_x_372) ;  /* 0x0000006000017945 */ /* 0x000fe80003800000 */
[----:B------:R2:W-:Y:S01]  /*83e0*/  @!P4 STG.E.U8 desc[UR36][R10.64+0x90], R3 ;  /* 0x000090030a00c986 */ /* 0x0005e2000c101124 */
[----:B------:R-:W-:Y:S05]  /*83f0*/  @P3 BRA `(.L_x_373) ;  /* 0x00000000000c3947 */ /* 0x000fea0003800000 */
[----:B------:R-:W2:Y:S02]  /*8400*/  LDG.E.U8 R218, desc[UR36][R4.64+0x91] ;  /* 0x0000912404da7981 */ /* 0x000ea4000c1e1100 */
[----:B--2---:R-:W-:-:S05]  /*8410*/  PRMT R3, R218, 0x8880, RZ ;  /* 0x00008880da037816 */ /* 0x004fca00000000ff */
[----:B------:R-:W-:-:S07]  /*8420*/  IMAD R226, R3, R216, RZ ;  /* 0x000000d803e27224 */ /* 0x000fce00078e02ff */
.L_x_373:
[----:B------:R-:W-:Y:S05]  /*8430*/  BSYNC B1 ;  /* 0x0000000000017941 */ /* 0x000fea0003800000 */
.L_x_372:
[----:B------:R-:W-:Y:S01]  /*8440*/  @!P3 IMAD R99, R99, R217, R226 ;  /* 0x000000d96363b224 */ /* 0x000fe200078e02e2 */
[----:B------:R-:W-:Y:S04]  /*8450*/  BSSY B1, `(.L_x_374) ;  /* 0x0000006000017945 */ /* 0x000fe80003800000 */
[----:B------:R0:W-:Y:S01]  /*8460*/  @!P3 STG.E.U8 desc[UR36][R10.64+0x91], R99 ;  /* 0x000091630a00b986 */ /* 0x0001e2000c101124 */
[----:B------:R-:W-:Y:S05]  /*8470*/  @P5 BRA `(.L_x_375) ;  /* 0x00000000000c5947 */ /* 0x000fea0003800000 */
[----:B------:R-:W2:Y:S02]  /*8480*/  LDG.E.U8 R218, desc[UR36][R8.64+0x98] ;  /* 0x0000982408da7981 */ /* 0x000ea4000c1e1100 */
[----:B--2---:R-:W-:-:S05]  /*8490*/  PRMT R3, R218, 0x8880, RZ ;  /* 0x00008880da037816 */ /* 0x004fca00000000ff */
[----:B------:R-:W-:-:S07]  /*84a0*/  IMAD R226, R3, R216, RZ ;  /* 0x000000d803e27224 */ /* 0x000fce00078e02ff */
.L_x_375:
[----:B------:R-:W-:Y:S05]  /*84b0*/  BSYNC B1 ;  /* 0x0000000000017941 */ /* 0x000fea0003800000 */
.L_x_374:
[----:B--2---:R-:W-:Y:S01]  /*84c0*/  @!P5 IMAD R3, R100, R217, R226 ;  /* 0x000000d96403d224 */ /* 0x004fe200078e02e2 */
[----:B------:R-:W-:Y:S04]  /*84d0*/  BSSY B1, `(.L_x_376) ;  /* 0x0000006000017945 */ /* 0x000fe80003800000 */
[----:B------:R2:W-:Y:S01]  /*84e0*/  @!P5 STG.E.U8 desc[UR36][R14.64+0x98], R3 ;  /* 0x000098030e00d986 */ /* 0x0005e2000c101124 */
[----:B------:R-:W-:Y:S05]  /*84f0*/  @P1 BRA `(.L_x_377) ;  /* 0x00000000000c1947 */ /* 0x000fea0003800000 */
[----:B------:R-:W2:Y:S02]  /*8500*/  LDG.E.U8 R218, desc[UR36][R8.64+0x99] ;  /* 0x0000992408da7981 */ /* 0x000ea4000c1e1100 */
[----:B--2---:R-:W-:-:S05]  /*8510*/  PRMT R3, R218, 0x8880, RZ ;  /* 0x00008880da037816 */ /* 0x004fca00000000ff */
[----:B------:R-:W-:-:S07]  /*8520*/  IMAD R226, R3, R216, RZ ;  /* 0x000000d803e27224 */ /* 0x000fce00078e02ff */
.L_x_377:
[----:B------:R-:W-:Y:S05]  /*8530*/  BSYNC B1 ;  /* 0x0000000000017941 */ /* 0x000fea0003800000 */
.L_x_376:
        /* <DEDUP_REMOVED lines=11> */
.L_x_379:
[----:B------:R-:W-:Y:S05]  /*85f0*/  BSYNC B1 ;  /* 0x0000000000017941 */ /* 0x000fea0003800000 */
.L_x_378:
[----:B--2---:R-:W-:Y:S01]  /*8600*/  @!P4 IMAD R3, R102, R217, R226 ;  /* 0x000000d96603c224 */ /* 0x004fe200078e02e2 */
[----:B------:R-:W-:Y:S04]  /*8610*/  BSSY B1, `(.L_x_380) ;  /* 0x0000006000017945 */ /* 0x000fe80003800000 */
[----:B------:R2:W-:Y:S01]  /*8620*/  @!P4 STG.E.U8 desc[UR36][R10.64+0x98], R3 ;  /* 0x000098030a00c986 */ /* 0x0005e2000c101124 */
[----:B------:R-:W-:Y:S05]  /*8630*/  @P3 BRA `(.L_x_381) ;  /* 0x00000000000c3947 */ /* 0x000fea0003800000 */
[----:B------:R-:W2:Y:S02]  /*8640*/  LDG.E.U8 R218, desc[UR36][R4.64+0x99] ;  /* 0x0000992404da7981 */ /* 0x000ea4000c1e1100 */
[----:B--2---:R-:W-:-:S05]  /*8650*/  PRMT R3, R218, 0x8880, RZ ;  /* 0x00008880da037816 */ /* 0x004fca00000000ff */
[----:B------:R-:W-:-:S07]  /*8660*/  IMAD R226, R3, R216, RZ ;  /* 0x000000d803e27224 */ /* 0x000fce00078e02ff */
.L_x_381:
[----:B------:R-:W-:Y:S05]  /*8670*/  BSYNC B1 ;  /* 0x0000000000017941 */ /* 0x000fea0003800000 */
.L_x_380:
[----:B------:R-:W-:Y:S01]  /*8680*/  @!P3 IMAD R103, R103, R217, R226 ;  /* 0x000000d96767b224 */ /* 0x000fe200078e02e2 */
[----:B------:R-:W-:Y:S04]  /*8690*/  BSSY B1, `(.L_x_382) ;  /* 0x0000006000017945 */ /* 0x000fe80003800000 */
[----:B------:R0:W-:Y:S01]  /*86a0*/  @!P3 STG.E.U8 desc[UR36][R10.64+0x99], R103 ;  /* 0x000099670a00b986 */ /* 0x0001e2000c101124 */
[----:B------:R-:W-:Y:S05]  /*86b0*/  @P5 BRA `(.L_x_383) ;  /* 0x00000000000c5947 */ /* 0x000fea0003800000 */
[----:B------:R-:W2:Y:S02]  /*86c0*/  LDG.E.U8 R218, desc[UR36][R8.64+0xa0] ;  /* 0x0000a02408da7981 */ /* 0x000ea4000c1e1100 */
[----:B--2---:R-:W-:-:S05]  /*86d0*/  PRMT R3, R218, 0x8880, RZ ;  /* 0x00008880da037816 */ /* 0x004fca00000000ff */
[----:B------:R-:W-:-:S07]  /*86e0*/  IMAD R226, R3, R216, RZ ;  /* 0x000000d803e27224 */ /* 0x000fce00078e02ff */
.L_x_383:
[----:B------:R-:W-:Y:S05]  /*86f0*/  BSYNC B1 ;  /* 0x0000000000017941 */ /* 0x000fea0003800000 */
.L_x_382:
[----:B--2---:R-:W-:Y:S01]  /*8700*/  @!P5 IMAD R3, R104, R217, R226 ;  /* 0x000000d96803d224 */ /* 0x004fe200078e02e2 */
[----:B------:R-:W-:Y:S04]  /*8710*/  BSSY B1, `(.L_x_384) ;  /* 0x0000006000017945 */ /* 0x000fe80003800000 */
[----:B------:R2:W-:Y:S01]  /*8720*/  @!P5 STG.E.U8 desc[UR36][R14.64+0xa0], R3 ;  /* 0x0000a0030e00d986 */ /* 0x0005e2000c101124 */
[----:B------:R-:W-:Y:S05]  /*8730*/  @P1 BRA `(.L_x_385) ;  /* 0x00000000000c1947 */ /* 0x000fea0003800000 */
[----:B------:R-:W2:Y:S02]  /*8740*/  LDG.E.U8 R218, desc[UR36][R8.64+0xa1] ;  /* 0x0000a12408da7981 */ /* 0x000ea4000c1e1100 */
[----:B--2---:R-:W-:-:S05]  /*8750*/  PRMT R3, R218, 0x8880, RZ ;  /* 0x00008880da037816 */ /* 0x004fca00000000ff */
[----:B------:R-:W-:-:S07]  /*8760*/  IMAD R226, R3, R216, RZ ;  /* 0x000000d803e27224 */ /* 0x000fce00078e02ff */
.L_x_385:
[----:B------:R-:W-:Y:S05]  /*8770*/  BSYNC B1 ;  /* 0x0000000000017941 */ /* 0x000fea0003800000 */
.L_x_384:
        /* <DEDUP_REMOVED lines=11> */
.L_x_387:
[----:B------:R-:W-:Y:S05]  /*8830*/  BSYNC B1 ;  /* 0x0000000000017941 */ /* 0x000fea0003800000 */
.L_x_386:
[----:B--2---:R-:W-:Y:S01]  /*8840*/  @!P4 IMAD R3, R106, R217, R226 ;  /* 0x000000d96a03c224 */ /* 0x004fe200078e02e2 */
[----:B------:R-:W-:Y:S04]  /*8850*/  BSSY B1, `(.L_x_388) ;  /* 0x0000006000017945 */ /* 0x000fe80003800000 */
[----:B------:R2:W-:Y:S01]  /*8860*/  @!P4 STG.E.U8 desc[UR36][R10.64+0xa0], R3 ;  /* 0x0000a0030a00c986 */ /* 0x0005e2000c101124 */
[----:B------:R-:W-:Y:S05]  /*8870*/  @P3 BRA `(.L_x_389) ;  /* 0x00000000000c3947 */ /* 0x000fea0003800000 */
[----:B------:R-:W2:Y:S02]  /*8880*/  LDG.E.U8 R218, desc[UR36][R4.64+0xa1] ;  /* 0x0000a12404da7981 */ /* 0x000ea4000c1e1100 */
[----:B--2---:R-:W-:-:S05]  /*8890*/  PRMT R3, R218, 0x8880, RZ ;  /* 0x00008880da037816 */ /* 0x004fca00000000ff */
[----:B------:R-:W-:-:S07]  /*88a0*/  IMAD R226, R3, R216, RZ ;  /* 0x000000d803e27224 */ /* 0x000fce00078e02ff */
.L_x_389:
[----:B------:R-:W-:Y:S05]  /*88b0*/  BSYNC B1 ;  /* 0x0000000000017941 */ /* 0x000fea0003800000 */
.L_x_388:
[----:B------:R-:W-:Y:S01]  /*88c0*/  @!P3 IMAD R107, R107, R217, R226 ;  /* 0x000000d96b6bb224 */ /* 0x000fe200078e02e2 */
[----:B------:R-:W-:Y:S04]  /*88d0*/  BSSY B1, `(.L_x_390) ;  /* 0x0000006000017945 */ /* 0x000fe80003800000 */
[----:B------:R0:W-:Y:S01]  /*88e0*/  @!P3 STG.E.U8 desc[UR36][R10.64+0xa1], R107 ;  /* 0x0000a16b0a00b986 */ /* 0x0001e2000c101124 */
[----:B------:R-:W-:Y:S05]  /*88f0*/  @P5 BRA `(.L_x_391) ;  /* 0x00000000000c5947 */ /* 0x000fea0003800000 */
[----:B------:R-:W2:Y:S02]  /*8900*/  LDG.E.U8 R218, desc[UR36][R8.64+0xa8] ;  /* 0x0000a82408da7981 */ /* 0x000ea4000c1e1100 */
[----:B--2---:R-:W-:-:S05]  /*8910*/  PRMT R3, R218, 0x8880, RZ ;  /* 0x00008880da037816 */ /* 0x004fca00000000ff */
[----:B------:R-:W-:-:S07]  /*8920*/  IMAD R226, R3, R216, RZ ;  /* 0x000000d803e27224 */ /* 0x000fce00078e02ff */
.L_x_391:
[----:B------:R-:W-:Y:S05]  /*8930*/  BSYNC B1 ;  /* 0x0000000000017941 */ /* 0x000fea0003800000 */
.L_x_390:
[----:B--2---:R-:W-:Y:S01]  /*8940*/  @!P5 IMAD R3, R108, R217, R226 ;  /* 0x000000d96c03d224 */ /* 0x004fe200078e02e2 */
[----:B------:R-:W-:Y:S04]  /*8950*/  BSSY B1, `(.L_x_392) ;  /* 0x0000006000017945 */ /* 0x000fe80003800000 */
[----:B------:R2:W-:Y:S01]  /*8960*/  @!P5 STG.E.U8 desc[UR36][R14.64+0xa8], R3 ;  /* 0x0000a8030e00d986 */ /* 0x0005e2000c101124 */
[----:B------:R-:W-:Y:S05]  /*8970*/  @P1 BRA `(.L_x_393) ;  /* 0x00000000000c1947 */ /* 0x000fea0003800000 */
[----:B------:R-:W2:Y:S02]  /*8980*/  LDG.E.U8 R218, desc[UR36][R8.64+0xa9] ;  /* 0x0000a92408da7981 */ /* 0x000ea4000c1e1100 */
[----:B--2---:R-:W-:-:S05]  /*8990*/  PRMT R3, R218, 0x8880, RZ ;  /* 0x00008880da037816 */ /* 0x004fca00000000ff */
[----:B------:R-:W-:-:S07]  /*89a0*/  IMAD R226, R3, R216, RZ ;  /* 0x000000d803e27224 */ /* 0x000fce00078e02ff */
.L_x_393:
[----:B------:R-:W-:Y:S05]  /*89b0*/  BSYNC B1 ;  /* 0x0000000000017941 */ /* 0x000fea0003800000 */
.L_x_392:
        /* <DEDUP_REMOVED lines=11> */
.L_x_395:
[----:B------:R-:W-:Y:S05]  /*8a70*/  BSYNC B1 ;  /* 0x0000000000017941 */ /* 0x000fea0003800000 */
.L_x_394:
[----:B--2---:R-:W-:Y:S01]  /*8a80*/  @!P4 IMAD R3, R110, R217, R226 ;  /* 0x000000d96e03c224 */ /* 0x004fe200078e02e2 */
[----:B------:R-:W-:Y:S04]  /*8a90*/  BSSY B1, `(.L_x_396) ;  /* 0x0000006000017945 */ /* 0x000fe80003800000 */
[----:B------:R2:W-:Y:S01]  /*8aa0*/  @!P4 STG.E.U8 desc[UR36][R10.64+0xa8], R3 ;  /* 0x0000a8030a00c986 */ /* 0x0005e2000c101124 */
[----:B------:R-:W-:Y:S05]  /*8ab0*/  @P3 BRA `(.L_x_397) ;  /* 0x00000000000c3947 */ /* 0x000fea0003800000 */
[----:B------:R-:W2:Y:S02]  /*8ac0*/  LDG.E.U8 R218, desc[UR36][R4.64+0xa9] ;  /* 0x0000a92404da7981 */ /* 0x000ea4000c1e1100 */
[----:B--2---:R-:W-:-:S05]  /*8ad0*/  PRMT R3, R218, 0x8880, RZ ;  /* 0x00008880da037816 */ /* 0x004fca00000000ff */
[----:B------:R-:W-:-:S07]  /*8ae0*/  IMAD R226, R3, R216, RZ ;  /* 0x000000d803e27224 */ /* 0x000fce00078e02ff */
.L_x_397:
[----:B------:R-:W-:Y:S05]  /*8af0*/  BSYNC B1 ;  /* 0x0000000000017941 */ /* 0x000fea0003800000 */
.L_x_396:
[----:B------:R-:W-:Y:S01]  /*8b00*/  @!P3 IMAD R111, R111, R217, R226 ;  /* 0x000000d96f6fb224 */ /* 0x000fe200078e02e2 */
[----:B------:R-:W-:Y:S04]  /*8b10*/  BSSY B1, `(.L_x_398) ;  /* 0x0000006000017945 */ /* 0x000fe80003800000 */
[----:B------:R0:W-:Y:S01]  /*8b20*/  @!P3 STG.E.U8 desc[UR36][R10.64+0xa9], R111 ;  /* 0x0000a96f0a00b986 */ /* 0x0001e2000c101124 */
[----:B------:R-:W-:Y:S05]  /*8b30*/  @P5 BRA `(.L_x_399) ;  /* 0x00000000000c5947 */ /* 0x000fea0003800000 */
[----:B------:R-:W2:Y:S02]  /*8b40*/  LDG.E.U8 R218, desc[UR36][R8.64+0xb0] ;  /* 0x0000b02408da7981 */ /* 0x000ea4000c1e1100 */
[----:B--2---:R-:W-:-:S05]  /*8b50*/  PRMT R3, R218, 0x8880, RZ ;  /* 0x00008880da037816 */ /* 0x004fca00000000ff */
[----:B------:R-:W-:-:S07]  /*8b60*/  IMAD R226, R3, R216, RZ ;  /* 0x000000d803e27224 */ /* 0x000fce00078e02ff */
.L_x_399:
[----:B------:R-:W-:Y:S05]  /*8b70*/  BSYNC B1 ;  /* 0x0000000000017941 */ /* 0x000fea0003800000 */
.L_x_398:
[----:B--2---:R-:W-:Y:S01]  /*8b80*/  @!P5 IMAD R3, R112, R217, R226 ;  /* 0x000000d97003d224 */ /* 0x004fe200078e02e2 */
[----:B------:R-:W-:Y:S04]  /*8b90*/  BSSY B1, `(.L_x_400) ;  /* 0x0000006000017945 */ /* 0x000fe80003800000 */
[----:B------:R2:W-:Y:S01]  /*8ba0*/  @!P5 STG.E.U8 desc[UR36][R14.64+0xb0], R3 ;  /* 0x0000b0030e00d986 */ /* 0x0005e2000c101124 */
[----:B------:R-:W-:Y:S05]  /*8bb0*/  @P1 BRA `(.L_x_401) ;  /* 0x00000000000c1947 */ /* 0x000fea0003800000 */
[----:B------:R-:W2:Y:S02]  /*8bc0*/  LDG.E.U8 R218, desc[UR36][R8.64+0xb1] ;  /* 0x0000b12408da7981 */ /* 0x000ea4000c1e1100 */
[----:B--2---:R-:W-:-:S05]  /*8bd0*/  PRMT R3, R218, 0x8880, RZ ;  /* 0x00008880da037816 */ /* 0x004fca00000000ff */
[----:B------:R-:W-:-:S07]  /*8be0*/  IMAD R226, R3, R216, RZ ;  /* 0x000000d803e27224 */ /* 0x000fce00078e02ff */
.L_x_401:
[----:B------:R-:W-:Y:S05]  /*8bf0*/  BSYNC B1 ;  /* 0x0000000000017941 */ /* 0x000fea0003800000 */
.L_x_400:
[----:B------:R-:W-:Y:S01]  /*8c00*/  ISETP.LT.OR P4, PT, R219, 0xb1, !P0 ;  /* 0x000000b1db00780c */ /* 0x000fe20004781670 */
[----:B------:R-:W-:Y:S01]  /*8c10*/  @!P1 IMAD R113, R113, R217, R226 ;  /* 0x000000d971719224 */ /* 0x000fe200078e02e2 */
[----:B------:R-:W-:Y:S01]  /*8c20*/  BSSY B1, `(.L_x_402) ;  /* 0x000000a000017945 */ /* 0x000fe20003800000 */
[C---:B------:R-:W-:Y:S02]  /*8c30*/  ISETP.LT.OR P3, PT, R219.reuse, 0xb2, !P0 ;  /* 0x000000b2db00780c */ /* 0x040fe40004761670 */
        /* <DEDUP_REMOVED lines=8> */
.L_x_403:
[----:B------:R-:W-:Y:S05]  /*8cc0*/  BSYNC B1 ;  /* 0x0000000000017941 */ /* 0x000fea0003800000 */
.L_x_402:
[----:B--2---:R-:W-:Y:S01]  /*8cd0*/  @!P4 IMAD R3, R114, R217, R226 ;  /* 0x000000d97203c224 */ /* 0x004fe200078e02e2 */
[----:B------:R-:W-:Y:S04]  /*8ce0*/  BSSY B1, `(.L_x_404) ;  /* 0x0000006000017945 */ /* 0x000fe80003800000 */
[----:B------:R2:W-:Y:S01]  /*8cf0*/  @!P4 STG.E.U8 desc[UR36][R10.64+0xb0], R3 ;  /* 0x0000b0030a00c986 */ /* 0x0005e2000c101124 */
[----:B------:R-:W-:Y:S05]  /*8d00*/  @P3 BRA `(.L_x_405) ;  /* 0x00000000000c3947 */ /* 0x000fea0003800000 */
[----:B------:R-:W2:Y:S02]  /*8d10*/  LDG.E.U8 R218, desc[UR36][R4.64+0xb1] ;  /* 0x0000b12404da7981 */ /* 0x000ea4000c1e1100 */
[----:B--2---:R-:W-:-:S05]  /*8d20*/  PRMT R3, R218, 0x8880, RZ ;  /* 0x00008880da037816 */ /* 0x004fca00000000ff */
[----:B------:R-:W-:-:S07]  /*8d30*/  IMAD R226, R3, R216, RZ ;  /* 0x000000d803e27224 */ /* 0x000fce00078e02ff */
.L_x_405:
[----:B------:R-:W-:Y:S05]  /*8d40*/  BSYNC B1 ;  /* 0x0000000000017941 */ /* 0x000fea0003800000 */
.L_x_404:
[----:B------:R-:W-:Y:S01]  /*8d50*/  @!P3 IMAD R115, R115, R217, R226 ;  /* 0x000000d97373b224 */ /* 0x000fe200078e02e2 */
[----:B------:R-:W-:Y:S04]  /*8d60*/  BSSY B1, `(.L_x_406) ;  /* 0x0000006000017945 */ /* 0x000fe80003800000 */
[----:B------:R0:W-:Y:S01]  /*8d70*/  @!P3 STG.E.U8 desc[UR36][R10.64+0xb1], R115 ;  /* 0x0000b1730a00b986 */ /* 0x0001e2000c101124 */
[----:B------:R-:W-:Y:S05]  /*8d80*/  @P1 BRA `(.L_x_407) ;  /* 0x00000000000c1947 */ /* 0x000fea0003800000 */
[----:B------:R-:W2:Y:S02]  /*8d90*/  LDG.E.U8 R218, desc[UR36][R8.64+0xb8] ;  /* 0x0000b82408da7981 */ /* 0x000ea4000c1e1100 */
[----:B--2---:R-:W-:-:S05]  /*8da0*/  PRMT R3, R218, 0x8880, RZ ;  /* 0x00008880da037816 */ /* 0x004fca00000000ff */
[----:B------:R-:W-:-:S07]  /*8db0*/  IMAD R226, R3, R216, RZ ;  /* 0x000000d803e27224 */ /* 0x000fce00078e02ff */
.L_x_407:
[----:B------:R-:W-:Y:S05]  /*8dc0*/  BSYNC B1 ;  /* 0x0000000000017941 */ /* 0x000fea0003800000 */
.L_x_406:
[----:B--2---:R-:W-:Y:S01]  /*8dd0*/  @!P1 IMAD R3, R116, R217, R226 ;  /* 0x000000d974039224 */ /* 0x004fe200078e02e2 */
[----:B------:R-:W-:Y:S04]  /*8de0*/  BSSY B1, `(.L_x_408) ;  /* 0x0000006000017945 */ /* 0x000fe80003800000 */
[----:B------:R2:W-:Y:S01]  /*8df0*/  @!P1 STG.E.U8 desc[UR36][R14.64+0xb8], R3 ;  /* 0x0000b8030e009986 */ /* 0x0005e2000c101124 */
[----:B------:R-:W-:Y:S05]  /*8e00*/  @P2 BRA `(.L_x_409) ;  /* 0x00000000000c2947 */ /* 0x000fea0003800000 */
[----:B------:R-:W2:Y:S02]  /*8e10*/  LDG.E.U8 R218, desc[UR36][R8.64+0xb9] ;  /* 0x0000b92408da7981 */ /* 0x000ea4000c1e1100 */
[----:B--2---:R-:W-:-:S05]  /*8e20*/  PRMT R3, R218, 0x8880, RZ ;  /* 0x00008880da037816 */ /* 0x004fca00000000ff */
[----:B------:R-:W-:-:S07]  /*8e30*/  IMAD R226, R3, R216, RZ ;  /* 0x000000d803e27224 */ /* 0x000fce00078e02ff */
.L_x_409:
[----:B------:R-:W-:Y:S05]  /*8e40*/  BSYNC B1 ;  /* 0x0000000000017941 */ /* 0x000fea0003800000 */
.L_x_408:
[----:B------:R-:W-:Y:S01]  /*8e50*/  @!P2 IMAD R117, R117, R217, R226 ;  /* 0x000000d97575a224 */ /* 0x000fe200078e02e2 */
[----:B------:R-:W-:Y:S04]  /*8e60*/  BSSY B1, `(.L_x_410) ;  /* 0x0000006000017945 */ /* 0x000fe80003800000 */
[----:B------:R0:W-:Y:S01]  /*8e70*/  @!P2 STG.E.U8 desc[UR36][R14.64+0xb9], R117 ;  /* 0x0000b9750e00a986 */ /* 0x0001e2000c101124 */
[----:B------:R-:W-:Y:S05]  /*8e80*/  @P5 BRA `(.L_x_411) ;  /* 0x00000000000c5947 */ /* 0x000fea0003800000 */
[----:B------:R-:W2:Y:S02]  /*8e90*/  LDG.E.U8 R218, desc[UR36][R4.64+0xb8] ;  /* 0x0000b82404da7981 */ /* 0x000ea4000c1e1100 */
[----:B--2---:R-:W-:-:S05]  /*8ea0*/  PRMT R3, R218, 0x8880, RZ ;  /* 0x00008880da037816 */ /* 0x004fca00000000ff */
[----:B------:R-:W-:-:S07]  /*8eb0*/  IMAD R226, R3, R216, RZ ;  /* 0x000000d803e27224 */ /* 0x000fce00078e02ff */
.L_x_411:
[----:B------:R-:W-:Y:S05]  /*8ec0*/  BSYNC B1 ;  /* 0x0000000000017941 */ /* 0x000fea0003800000 */
.L_x_410:
[----:B--2---:R-:W-:Y:S01]  /*8ed0*/  @!P5 IMAD R3, R118, R217, R226 ;  /* 0x000000d97603d224 */ /* 0x004fe200078e02e2 */
[----:B------:R-:W-:Y:S01]  /*8ee0*/  ISETP.LT.OR P0, PT, R219, 0xba, !P0 ;  /* 0x000000badb00780c */ /* 0x000fe20004701670 */
[----:B------:R-:W-:Y:S03]  /*8ef0*/  BSSY B1, `(.L_x_412) ;  /* 0x0000006000017945 */ /* 0x000fe60003800000 */
[----:B------:R2:W-:Y:S09]  /*8f00*/  @!P5 STG.E.U8 desc[UR36][R10.64+0xb8], R3 ;  /* 0x0000b8030a00d986 */ /* 0x0005f2000c101124 */
[----:B------:R-:W-:Y:S05]  /*8f10*/  @P0 BRA `(.L_x_413) ;  /* 0x00000000000c0947 */ /* 0x000fea0003800000 */
[----:B------:R-:W2:Y:S02]  /*8f20*/  LDG.E.U8 R218, desc[UR36][R4.64+0xb9] ;  /* 0x0000b92404da7981 */ /* 0x000ea4000c1e1100 */
[----:B--2---:R-:W-:-:S05]  /*8f30*/  PRMT R3, R218, 0x8880, RZ ;  /* 0x00008880da037816 */ /* 0x004fca00000000ff */
[----:B------:R-:W-:-:S07]  /*8f40*/  IMAD R226, R3, R216, RZ ;  /* 0x000000d803e27224 */ /* 0x000fce00078e02ff */
.L_x_413:
[----:B------:R-:W-:Y:S05]  /*8f50*/  BSYNC B1 ;  /* 0x0000000000017941 */ /* 0x000fea0003800000 */
.L_x_412:
[----:B------:R-:W-:Y:S01]  /*8f60*/  IMAD R119, R119, R217, R226 ;  /* 0x000000d977777224 */ /* 0x000fe200078e02e2 */
[----:B------:R-:W-:Y:S06]  /*8f70*/  @P0 BRA `(.L_x_414) ;  /* 0x0000002400180947 */ /* 0x000fec0003800000 */
[----:B------:R0:W-:Y:S01]  /*8f80*/  STG.E.U8 desc[UR36][R10.64+0xb9], R119 ;  /* 0x0000b9770a007986 */ /* 0x0001e2000c101124 */
[----:B------:R-:W-:Y:S05]  /*8f90*/  BRA `(.L_x_414) ;  /* 0x0000002400107947 */ /* 0x000fea0003800000 */
.L_x_29:
[C---:B------:R-:W-:Y:S02]  /*8fa0*/  ISETP.GE.AND P2, PT, R3.reuse, 0x1, PT ;  /* 0x000000010300780c */ /* 0x040fe40003f46270 */
[----:B------:R-:W-:Y:S02]  /*8fb0*/  ISETP.GE.AND P1, PT, R3, 0x9, PT ;  /* 0x000000090300780c */ /* 0x000fe40003f26270 */
[C---:B------:R-:W-:Y:S02]  /*8fc0*/  ISETP.LT.OR P3, PT, R219.reuse, 0x1, !P2 ;  /* 0x00000001db00780c */ /* 0x040fe40005761670 */
[C---:B------:R-:W-:Y:S02]  /*8fd0*/  ISETP.LT.OR P5, PT, R219.reuse, 0x2, !P2 ;  /* 0x00000002db00780c */ /* 0x040fe400057a1670 */
[C---:B------:R-:W-:Y:S02]  /*8fe0*/  ISETP.LT.OR P0, PT, R219.reuse, 0x1, !P1 ;  /* 0x00000001db00780c */ /* 0x040fe40004f01670 */
[----:B------:R-:W-:-:S07]  /*8ff0*/  ISETP.LT.OR P4, PT, R219, 0x2, !P1 ;  /* 0x00000002db00780c */ /* 0x000fce0004f81670 */
[-C--:B------:R-:W-:Y:S02]  /*9000*/  @!P3 IMAD R5, R120, R217.reuse, RZ ;  /* 0x000000d97805b224 */ /* 0x080fe400078e02ff */
[-C--:B------:R-:W-:Y:S02]  /*9010*/  @!P5 IMAD R121, R121, R217.reuse, RZ ;  /* 0x000000d97979d224 */ /* 0x080fe400078e02ff */
[-C--:B------:R-:W-:Y:S01]  /*9020*/  @!P0 IMAD R7, R122, R217.reuse, RZ ;  /* 0x000000d97a078224 */ /* 0x080fe200078e02ff */
[----:B------:R0:W-:Y:S01]  /*9030*/  @!P3 STG.E.U8 desc[UR36][R20.64], R5 ;  /* 0x000000051400b986 */ /* 0x0001e2000c101124 */
[----:B------:R-:W-:Y:S01]  /*9040*/  ISETP.LT.OR P3, PT, R219, 0x9, !P2 ;  /* 0x00000009db00780c */ /* 0x000fe20005761670 */
[----:B------:R-:W-:Y:S02]  /*9050*/  @!P4 IMAD R123, R123, R217, RZ ;  /* 0x000000d97b7bc224 */ /* 0x000fe400078e02ff */
[----:B------:R-:W-:Y:S01]  /*9060*/  @!P5 STG.E.U8 desc[UR36][R20.64+0x1], R121 ;  /* 0x000001791400d986 */ /* 0x000fe2000c101124 */
[----:B------:R-:W-:-:S03]  /*9070*/  ISETP.LT.OR P5, PT, R219, 0xa, !P2 ;  /* 0x0000000adb00780c */ /* 0x000fc600057a1670 */
[----:B------:R1:W-:Y:S01]  /*9080*/  @!P0 STG.E.U8 desc[UR36][R12.64], R7 ;  /* 0x000000070c008986 */ /* 0x0003e2000c101124 */
[----:B------:R-:W-:-:S03]  /*9090*/  ISETP.LT.OR P0, PT, R219, 0x9, !P1 ;  /* 0x00000009db00780c */ /* 0x000fc60004f01670 */
[----:B------:R-:W-:Y:S01]  /*90a0*/  @!P4 STG.E.U8 desc[UR36][R12.64+0x1], R123 ;  /* 0x0000017b0c00c986 */ /* 0x000fe2000c101124 */
[----:B------:R-:W-:Y:S01]  /*90b0*/  ISETP.LT.OR P4, PT, R219, 0xa, !P1 ;  /* 0x0000000adb00780c */ /* 0x000fe20004f81670 */
[----:B------:R-:W-:-:S04]  /*90c0*/  @!P3 IMAD R9, R124, R217, RZ ;  /* 0x000000d97c09b224 */ /* 0x000fc800078e02ff */
[-C--:B------:R-:W-:Y:S01]  /*90d0*/  @!P5 IMAD R125, R125, R217.reuse, RZ ;  /* 0x000000d97d7dd224 */ /* 0x080fe200078e02ff */
[----:B------:R2:W-:Y:S01]  /*90e0*/  @!P3 STG.E.U8 desc[UR36][R20.64+0x8], R9 ;  /* 0x000008091400b986 */ /* 0x0005e2000c101124 */
[C---:B------:R-:W-:Y:S02]  /*90f0*/  ISETP.LT.OR P3, PT, R219.reuse, 0x11, !P2 ;  /* 0x00000011db00780c */ /* 0x040fe40005761670 */
[-C--:B0-----:R-:W-:Y:S01]  /*9100*/  @!P0 IMAD R5, R126, R217.reuse, RZ ;  /* 0x000000d97e058224 */ /* 0x081fe200078e02ff */
[----:B------:R-:W-:Y:S01]  /*9110*/  @!P5 STG.E.U8 desc[UR36][R20.64+0x9], R125 ;  /* 0x0000097d1400d986 */ /* 0x000fe2000c101124 */
[----:B------:R-:W-:Y:S02]  /*9120*/  ISETP.LT.OR P5, PT, R219, 0x12, !P2 ;  /* 0x00000012db00780c */ /* 0x000fe400057a1670 */
[----:B------:R-:W-:Y:S01]  /*9130*/  @!P4 IMAD R127, R127, R217, RZ ;  /* 0x000000d97f7fc224 */ /* 0x000fe200078e02ff */
[----:B------:R0:W-:Y:S01]  /*9140*/  @!P0 STG.E.U8 desc[UR36][R12.64+0x8], R5 ;  /* 0x000008050c008986 */ /* 0x0001e2000c101124 */
[----:B------:R-:W-:-:S03]  /*9150*/  ISETP.LT.OR P0, PT, R219, 0x11, !P1 ;  /* 0x00000011db00780c */ /* 0x000fc60004f01670 */
[----:B------:R-:W-:Y:S01]  /*9160*/  @!P4 STG.E.U8 desc[UR36][R12.64+0x9], R127 ;  /* 0x0000097f0c00c986 */ /* 0x000fe2000c101124 */
[----:B------:R-:W-:Y:S01]  /*9170*/  ISETP.LT.OR P4, PT, R219, 0x12, !P1 ;  /* 0x00000012db00780c */ /* 0x000fe20004f81670 */
[----:B-1----:R-:W-:-:S04]  /*9180*/  @!P3 IMAD R7, R128, R217, RZ ;  /* 0x000000d98007b224 */ /* 0x002fc800078e02ff */
[-C--:B------:R-:W-:Y:S01]  /*9190*/  @!P5 IMAD R129, R129, R217.reuse, RZ ;  /* 0x000000d98181d224 */ /* 0x080fe200078e02ff */
[----:B------:R1:W-:Y:S01]  /*91a0*/  @!P3 STG.E.U8 desc[UR36][R20.64+0x10], R7 ;  /* 0x000010071400b986 */ /* 0x0003e2000c101124 */
[C---:B------:R-:W-:Y:S02]  /*91b0*/  ISETP.LT.OR P3, PT, R219.reuse, 0x19, !P2 ;  /* 0x00000019db00780c */ /* 0x040fe40005761670 */
[-C--:B--2---:R-:W-:Y:S01]  /*91c0*/  @!P0 IMAD R9, R130, R217.reuse, RZ ;  /* 0x000000d982098224 */ /* 0x084fe200078e02ff */
[----:B------:R-:W-:Y:S01]  /*91d0*/  @!P5 STG.E.U8 desc[UR36][R20.64+0x11], R129 ;  /* 0x000011811400d986 */ /* 0x000fe2000c101124 */
[----:B------:R-:W-:Y:S02]  /*91e0*/  ISETP.LT.OR P5, PT, R219, 0x1a, !P2 ;  /* 0x0000001adb00780c */ /* 0x000fe400057a1670 */
[----:B------:R-:W-:Y:S01]  /*91f0*/  @!P4 IMAD R131, R131, R217, RZ ;  /* 0x000000d98383c224 */ /* 0x000fe200078e02ff */
[----:B------:R2:W-:Y:S01]  /*9200*/  @!P0 STG.E.U8 desc[UR36][R12.64+0x10], R9 ;  /* 0x000010090c008986 */ /* 0x0005e2000c101124 */
[----:B------:R-:W-:-:S03]  /*9210*/  ISETP.LT.OR P0, PT, R219, 0x19, !P1 ;  /* 0x00000019db00780c */ /* 0x000fc60004f01670 */
[----:B------:R-:W-:Y:S01]  /*9220*/  @!P4 STG.E.U8 desc[UR36][R12.64+0x11], R131 ;  /* 0x000011830c00c986 */ /* 0x000fe2000c101124 */
[----:B------:R-:W-:Y:S01]  /*9230*/  ISETP.LT.OR P4, PT, R219, 0x1a, !P1 ;  /* 0x0000001adb00780c */ /* 0x000fe20004f81670 */
[----:B0-----:R-:W-:-:S04]  /*9240*/  @!P3 IMAD R5, R132, R217, RZ ;  /* 0x000000d98405b224 */ /* 0x001fc800078e02ff */
[-C--:B------:R-:W-:Y:S01]  /*9250*/  @!P5 IMAD R133, R133, R217.reuse, RZ ;  /* 0x000000d98585d224 */ /* 0x080fe200078e02ff */
[----:B------:R0:W-:Y:S01]  /*9260*/  @!P3 STG.E.U8 desc[UR36][R20.64+0x18], R5 ;  /* 0x000018051400b986 */ /* 0x0001e2000c101124 */
[C---:B------:R-:W-:Y:S02]  /*9270*/  ISETP.LT.OR P3, PT, R219.reuse, 0x21, !P2 ;  /* 0x00000021db00780c */ /* 0x040fe40005761670 */
[-C--:B-1----:R-:W-:Y:S01]  /*9280*/  @!P0 IMAD R7, R134, R217.reuse, RZ ;  /* 0x000000d986078224 */ /* 0x082fe200078e02ff */
[----:B------:R-:W-:Y:S01]  /*9290*/  @!P5 STG.E.U8 desc[UR36][R20.64+0x19], R133 ;  /* 0x000019851400d986 */ /* 0x000fe2000c101124 */
[----:B------:R-:W-:Y:S02]  /*92a0*/  ISETP.LT.OR P5, PT, R219, 0x22, !P2 ;  /* 0x00000022db00780c */ /* 0x000fe400057a1670 */
[----:B------:R-:W-:Y:S01]  /*92b0*/  @!P4 IMAD R135, R135, R217, RZ ;  /* 0x000000d98787c224 */ /* 0x000fe200078e02ff */
[----:B------:R1:W-:Y:S01]  /*92c0*/  @!P0 STG.E.U8 desc[UR36][R12.64+0x18], R7 ;  /* 0x000018070c008986 */ /* 0x0003e2000c101124 */
[----:B------:R-:W-:-:S03]  /*92d0*/  ISETP.LT.OR P0, PT, R219, 0x21, !P1 ;  /* 0x00000021db00780c */ /* 0x000fc60004f01670 */
[----:B------:R-:W-:Y:S01]  /*92e0*/  @!P4 STG.E.U8 desc[UR36][R12.64+0x19], R135 ;  /* 0x000019870c00c986 */ /* 0x000fe2000c101124 */
[----:B------:R-:W-:Y:S01]  /*92f0*/  ISETP.LT.OR P4, PT, R219, 0x22, !P1 ;  /* 0x00000022db00780c */ /* 0x000fe20004f81670 */
[----:B--2---:R-:W-:-:S04]  /*9300*/  @!P3 IMAD R9, R136, R217, RZ ;  /* 0x000000d98809b224 */ /* 0x004fc800078e02ff */
        /* <DEDUP_REMOVED lines=220> */
[C---:B------:R-:W-:Y:S01]  /*a0d0*/  ISETP.LT.OR P2, PT, R219.reuse, 0xba, !P2 ;  /* 0x000000badb00780c */ /* 0x040fe20005741670 */
[----:B------:R-:W-:Y:S01]  /*a0e0*/  @!P5 STG.E.U8 desc[UR36][R20.64+0xb1], R209 ;  /* 0x0000b1d11400d986 */ /* 0x000fe2000c101124 */
[----:B------:R-:W-:Y:S01]  /*a0f0*/  ISETP.LT.OR P5, PT, R219, 0xb9, !P1 ;  /* 0x000000b9db00780c */ /* 0x000fe20004fa1670 */
[----:B------:R-:W-:Y:S01]  /*a100*/  @!P4 IMAD R211, R211, R217, RZ ;  /* 0x000000d9d3d3c224 */ /* 0x000fe200078e02ff */
[----:B------:R-:W-:Y:S01]  /*a110*/  ISETP.LT.OR P1, PT, R219, 0xba, !P1 ;  /* 0x000000badb00780c */ /* 0x000fe20004f21670 */
[----:B------:R0:W-:Y:S01]  /*a120*/  @!P0 STG.E.U8 desc[UR36][R12.64+0xb0], R5 ;  /* 0x0000b0050c008986 */ /* 0x0001e2000c101124 */
[----:B------:R-:W-:-:S03]  /*a130*/  ISETP.GE.AND P0, PT, R3, 0x81, PT ;  /* 0x000000810300780c */ /* 0x000fc60003f06270 */
[----:B------:R-:W-:Y:S01]  /*a140*/  @!P4 STG.E.U8 desc[UR36][R12.64+0xb1], R211 ;  /* 0x0000b1d30c00c986 */ /* 0x000fe2000c101124 */
[-C--:B-1----:R-:W-:Y:S01]  /*a150*/  @!P3 IMAD R7, R212, R217.reuse, RZ ;  /* 0x000000d9d407b224 */ /* 0x082fe200078e02ff */
[----:B------:R-:W-:Y:S02]  /*a160*/  ISETP.LT.OR P4, PT, R219, 0x1, !P0 ;  /* 0x00000001db00780c */ /* 0x000fe40004781670 */
[-C--:B------:R-:W-:Y:S02]  /*a170*/  @!P2 IMAD R213, R213, R217.reuse, RZ ;  /* 0x000000d9d5d5a224 */ /* 0x080fe400078e02ff */
[----:B------:R1:W-:Y:S01]  /*a180*/  @!P3 STG.E.U8 desc[UR36][R20.64+0xb8], R7 ;  /* 0x0000b8071400b986 */ /* 0x0003e2000c101124 */
[----:B------:R-:W-:Y:S01]  /*a190*/  ISETP.LT.OR P3, PT, R219, 0x2, !P0 ;  /* 0x00000002db00780c */ /* 0x000fe20004761670 */
[-C--:B--2---:R-:W-:Y:S02]  /*a1a0*/  @!P5 IMAD R9, R214, R217.reuse, RZ ;  /* 0x000000d9d609d224 */ /* 0x084fe400078e02ff */
[----:B------:R-:W-:Y:S01]  /*a1b0*/  @!P2 STG.E.U8 desc[UR36][R20.64+0xb9], R213 ;  /* 0x0000b9d51400a986 */ /* 0x000fe2000c101124 */
[----:B------:R-:W-:Y:S01]  /*a1c0*/  ISETP.GE.AND P2, PT, R3, 0x89, PT ;  /* 0x000000890300780c */ /* 0x000fe20003f46270 */
[----:B------:R-:W-:-:S02]  /*a1d0*/  @!P1 IMAD R215, R215, R217, RZ ;  /* 0x000000d9d7d79224 */ /* 0x000fc400078e02ff */
[----:B------:R-:W-:Y:S01]  /*a1e0*/  @!P5 STG.E.U8 desc[UR36][R12.64+0xb8], R9 ;  /* 0x0000b8090c00d986 */ /* 0x000fe2000c101124 */
[-C--:B------:R-:W-:Y:S01]  /*a1f0*/  @!P4 IMAD R3, R24, R217.reuse, RZ ;  /* 0x000000d91803c224 */ /* 0x080fe200078e02ff */
[C---:B------:R-:W-:Y:S02]  /*a200*/  ISETP.LT.OR P5, PT, R219.reuse, 0x1, !P2 ;  /* 0x00000001db00780c */ /* 0x040fe400057a1670 */
[----:B------:R-:W-:Y:S01]  /*a210*/  @!P1 STG.E.U8 desc[UR36][R12.64+0xb9], R215 ;  /* 0x0000b9d70c009986 */ /* 0x000fe2000c101124 */
[----:B------:R-:W-:Y:S01]  /*a220*/  ISETP.LT.OR P1, PT, R219, 0x2, !P2 ;  /* 0x00000002db00780c */ /* 0x000fe20005721670 */
[----:B------:R-:W-:Y:S02]  /*a230*/  @!P3 IMAD R25, R25, R217, RZ ;  /* 0x000000d91919b224 */ /* 0x000fe400078e02ff */
[----:B------:R2:W-:Y:S01]  /*a240*/  @!P4 STG.E.U8 desc[UR36][R14.64], R3 ;  /* 0x000000030e00c986 */ /* 0x0005e2000c101124 */
[----:B------:R-:W-:-:S03]  /*a250*/  ISETP.LT.OR P4, PT, R219, 0x9, !P0 ;  /* 0x00000009db00780c */ /* 0x000fc60004781670 */
[----:B------:R-:W-:Y:S01]  /*a260*/  @!P3 STG.E.U8 desc[UR36][R14.64+0x1], R25 ;  /* 0x000001190e00b986 */ /* 0x000fe2000c101124 */
[----:B------:R-:W-:Y:S02]  /*a270*/  ISETP.LT.OR P3, PT, R219, 0xa, !P0 ;  /* 0x0000000adb00780c */ /* 0x000fe40004761670 */
[----:B0-----:R-:W-:-:S03]  /*a280*/  @!P5 IMAD R5, R26, R217, RZ ;  /* 0x000000d91a05d224 */ /* 0x001fc600078e02ff */
[-C--:B------:R-:W-:Y:S02]  /*a290*/  @!P1 IMAD R27, R27, R217.reuse, RZ ;  /* 0x000000d91b1b9224 */ /* 0x080fe400078e02ff */
[----:B------:R0:W-:Y:S01]  /*a2a0*/  @!P5 STG.E.U8 desc[UR36][R10.64], R5 ;  /* 0x000000050a00d986 */ /* 0x0001e2000c101124 */
[C---:B------:R-:W-:Y:S01]  /*a2b0*/  ISETP.LT.OR P5, PT, R219.reuse, 0x9, !P2 ;  /* 0x00000009db00780c */ /* 0x040fe200057a1670 */
[-C--:B-1----:R-:W-:Y:S02]  /*a2c0*/  @!P4 IMAD R7, R28, R217.reuse, RZ ;  /* 0x000000d91c07c224 */ /* 0x082fe400078e02ff */
[----:B------:R-:W-:Y:S01]  /*a2d0*/  @!P1 STG.E.U8 desc[UR36][R10.64+0x1], R27 ;  /* 0x0000011b0a009986 */ /* 0x000fe2000c101124 */
[----:B------:R-:W-:Y:S01]  /*a2e0*/  ISETP.LT.OR P1, PT, R219, 0xa, !P2 ;  /* 0x0000000adb00780c */ /* 0x000fe20005721670 */
[----:B------:R-:W-:Y:S02]  /*a2f0*/  @!P3 IMAD R29, R29, R217, RZ ;  /* 0x000000d91d1db224 */ /* 0x000fe400078e02ff */
[----:B------:R-:W-:Y:S01]  /*a300*/  @!P4 STG.E.U8 desc[UR36][R14.64+0x8], R7 ;  /* 0x000008070e00c986 */ /* 0x000fe2000c101124 */
        /* <DEDUP_REMOVED lines=11> */
[----:B------:R-:W-:Y:S01]  /*a3c0*/  @!P4 STG.E.U8 desc[UR36][R14.64+0x10], R5 ;  /* 0x000010050e00c986 */ /* 0x000fe2000c101124 */
[----:B------:R-:W-:-:S03]  /*a3d0*/  ISETP.LT.OR P4, PT, R219, 0x19, !P0 ;  /* 0x00000019db00780c */ /* 0x000fc60004781670 */
[----:B------:R-:W-:Y:S01]  /*a3e0*/  @!P3 STG.E.U8 desc[UR36][R14.64+0x11], R33 ;  /* 0x000011210e00b986 */ /* 0x000fe2000c101124 */
[----:B------:R-:W-:Y:S01]  /*a3f0*/  ISETP.LT.OR P3, PT, R219, 0x1a, !P0 ;  /* 0x0000001adb00780c */ /* 0x000fe20004761670 */
[----:B-1----:R-:W-:-:S04]  /*a400*/  @!P5 IMAD R3, R34, R217, RZ ;  /* 0x000000d92203d224 */ /* 0x002fc800078e02ff */
[-C--:B------:R-:W-:Y:S01]  /*a410*/  @!P1 IMAD R35, R35, R217.reuse, RZ ;  /* 0x000000d923239224 */ /* 0x080fe200078e02ff */
[----:B------:R0:W-:Y:S01]  /*a420*/  @!P5 STG.E.U8 desc[UR36][R10.64+0x10], R3 ;  /* 0x000010030a00d986 */ /* 0x0001e2000c101124 */
[C---:B------:R-:W-:Y:S02]  /*a430*/  ISETP.LT.OR P5, PT, R219.reuse, 0x19, !P2 ;  /* 0x00000019db00780c */ /* 0x040fe400057a1670 */
[-C--:B------:R-:W-:Y:S01]  /*a440*/  @!P4 IMAD R7, R36, R217.reuse, RZ ;  /* 0x000000d92407c224 */ /* 0x080fe200078e02ff */
[----:B------:R-:W-:Y:S01]  /*a450*/  @!P1 STG.E.U8 desc[UR36][R10.64+0x11], R35 ;  /* 0x000011230a009986 */ /* 0x000fe2000c101124 */
[----:B------:R-:W-:Y:S02]  /*a460*/  ISETP.LT.OR P1, PT, R219, 0x1a, !P2 ;  /* 0x0000001adb00780c */ /* 0x000fe40005721670 */
[----:B------:R-:W-:Y:S01]  /*a470*/  @!P3 IMAD R37, R37, R217, RZ ;  /* 0x000000d92525b224 */ /* 0x000fe200078e02ff */
[----:B------:R-:W-:Y:S01]  /*a480*/  @!P4 STG.E.U8 desc[UR36][R14.64+0x18], R7 ;  /* 0x000018070e00c986 */ /* 0x000fe2000c101124 */
[----:B------:R-:W-:-:S03]  /*a490*/  ISETP.LT.OR P4, PT, R219, 0x21, !P0 ;  /* 0x00000021db00780c */ /* 0x000fc60004781670 */
[----:B------:R-:W-:Y:S01]  /*a4a0*/  @!P3 STG.E.U8 desc[UR36][R14.64+0x19], R37 ;  /* 0x000019250e00b986 */ /* 0x000fe2000c101124 */
[----:B------:R-:W-:Y:S01]  /*a4b0*/  ISETP.LT.OR P3, PT, R219, 0x22, !P0 ;  /* 0x00000022db00780c */ /* 0x000fe20004761670 */
[----:B0-----:R-:W-:-:S04]  /*a4c0*/  @!P5 IMAD R3, R38, R217, RZ ;  /* 0x000000d92603d224 */ /* 0x001fc800078e02ff */
        /* <DEDUP_REMOVED lines=216> */
[----:B------:R-:W-:-:S04]  /*b250*/  @!P1 IMAD R5, R110, R217, RZ ;  /* 0x000000d96e059224 */ /* 0x000fc800078e02ff */
[-C--:B------:R-:W-:Y:S01]  /*b260*/  @!P4 IMAD R111, R111, R217.reuse, RZ ;  /* 0x000000d96f6fc224 */ /* 0x080fe200078e02ff */
[----:B------:R1:W-:Y:S01]  /*b270*/  @!P1 STG.E.U8 desc[UR36][R10.64+0xa8], R5 ;  /* 0x0000a8050a009986 */ /* 0x0003e2000c101124 */
[----:B------:R-:W-:Y:S02]  /*b280*/  ISETP.LT.OR P1, PT, R219, 0xb1, !P2 ;  /* 0x000000b1db00780c */ /* 0x000fe40005721670 */
[----:B------:R-:W-:Y:S01]  /*b290*/  @!P3 IMAD R113, R113, R217, RZ ;  /* 0x000000d97171b224 */ /* 0x000fe200078e02ff */
[----:B------:R-:W-:Y:S01]  /*b2a0*/  @!P4 STG.E.U8 desc[UR36][R10.64+0xa9], R111 ;  /* 0x0000a96f0a00c986 */ /* 0x000fe2000c101124 */
[----:B------:R-:W-:-:S03]  /*b2b0*/  ISETP.LT.OR P4, PT, R219, 0xb2, !P2 ;  /* 0x000000b2db00780c */ /* 0x000fc60005781670 */
[----:B------:R-:W-:Y:S01]  /*b2c0*/  @!P3 STG.E.U8 desc[UR36][R14.64+0xb1], R113 ;  /* 0x0000b1710e00b986 */ /* 0x000fe2000c101124 */
[C---:B------:R-:W-:Y:S02]  /*b2d0*/  ISETP.LT.OR P3, PT, R219.reuse, 0xb9, !P0 ;  /* 0x000000b9db00780c */ /* 0x040fe40004761670 */
[C---:B------:R-:W-:Y:S01]  /*b2e0*/  ISETP.LT.OR P0, PT, R219.reuse, 0xba, !P0 ;  /* 0x000000badb00780c */ /* 0x040fe20004701670 */
[----:B------:R2:W-:Y:S01]  /*b2f0*/  @!P5 STG.E.U8 desc[UR36][R14.64+0xb0], R7 ;  /* 0x0000b0070e00d986 */ /* 0x0005e2000c101124 */
[C---:B------:R-:W-:Y:S01]  /*b300*/  ISETP.LT.OR P5, PT, R219.reuse, 0xb9, !P2 ;  /* 0x000000b9db00780c */ /* 0x040fe200057a1670 */
[----:B0-----:R-:W-:Y:S01]  /*b310*/  @!P1 IMAD R3, R114, R217, RZ ;  /* 0x000000d972039224 */ /* 0x001fe200078e02ff */
[----:B------:R-:W-:-:S03]  /*b320*/  ISETP.LT.OR P2, PT, R219, 0xba, !P2 ;  /* 0x000000badb00780c */ /* 0x000fc60005741670 */
[-C--:B------:R-:W-:Y:S01]  /*b330*/  @!P4 IMAD R115, R115, R217.reuse, RZ ;  /* 0x000000d97373c224 */ /* 0x080fe200078e02ff */
[----:B------:R0:W-:Y:S03]  /*b340*/  @!P1 STG.E.U8 desc[UR36][R10.64+0xb0], R3 ;  /* 0x0000b0030a009986 */ /* 0x0001e6000c101124 */
[-C--:B-1----:R-:W-:Y:S01]  /*b350*/  @!P3 IMAD R5, R116, R217.reuse, RZ ;  /* 0x000000d97405b224 */ /* 0x082fe200078e02ff */
[----:B------:R0:W-:Y:S01]  /*b360*/  @!P4 STG.E.U8 desc[UR36][R10.64+0xb1], R115 ;  /* 0x0000b1730a00c986 */ /* 0x0001e2000c101124 */
[-C--:B------:R-:W-:Y:S02]  /*b370*/  @!P0 IMAD R117, R117, R217.reuse, RZ ;  /* 0x000000d975758224 */ /* 0x080fe400078e02ff */
[-C--:B--2---:R-:W-:Y:S01]  /*b380*/  @!P5 IMAD R7, R118, R217.reuse, RZ ;  /* 0x000000d97607d224 */ /* 0x084fe200078e02ff */
[----:B------:R0:W-:Y:S01]  /*b390*/  @!P3 STG.E.U8 desc[UR36][R14.64+0xb8], R5 ;  /* 0x0000b8050e00b986 */ /* 0x0001e2000c101124 */
[----:B------:R-:W-:-:S03]  /*b3a0*/  @!P2 IMAD R119, R119, R217, RZ ;  /* 0x000000d97777a224 */ /* 0x000fc600078e02ff */
[----:B------:R0:W-:Y:S04]  /*b3b0*/  @!P0 STG.E.U8 desc[UR36][R14.64+0xb9], R117 ;  /* 0x0000b9750e008986 */ /* 0x0001e8000c101124 */
[----:B------:R0:W-:Y:S04]  /*b3c0*/  @!P5 STG.E.U8 desc[UR36][R10.64+0xb8], R7 ;  /* 0x0000b8070a00d986 */ /* 0x0001e8000c101124 */
[----:B------:R0:W-:Y:S02]  /*b3d0*/  @!P2 STG.E.U8 desc[UR36][R10.64+0xb9], R119 ;  /* 0x0000b9770a00a986 */ /* 0x0001e4000c101124 */
.L_x_414:
[----:B------:R-:W-:Y:S05]  /*b3e0*/  BSYNC B0 ;  /* 0x0000000000007941 */ /* 0x000fea0003800000 */
.L_x_28:
[----:B------:R-:W-:Y:S01]  /*b3f0*/  ULDC UR4, c[0x0][0xc] ;  /* 0x0000030000047ab9 */ /* 0x000fe20000000800 */
[----:B------:R-:W-:Y:S01]  /*b400*/  ULDC UR5, c[0x0][0x10] ;  /* 0x0000040000057ab9 */ /* 0x000fe20000000800 */
[----:B0-2---:R-:W0:Y:S01]  /*b410*/  LDC R3, c[0x0][0x14] ;  /* 0x00000500ff037b82 */ /* 0x005e220000000800 */
[----:B------:R-:W-:Y:S01]  /*b420*/  UIMAD.WIDE.U32 UR4, UR4, UR5, URZ ;  /* 0x00000005040472a5 */ /* 0x000fe2000f8e003f */
[----:B------:R-:W-:Y:S02]  /*b430*/  IMAD.MOV.U32 R23, RZ, RZ, -0x1 ;  /* 0xffffffffff177424 */ /* 0x000fe400078e00ff */
[----:B------:R-:W-:-:S03]  /*b440*/  IMAD.MOV.U32 R22, RZ, RZ, -0x1 ;  /* 0xffffffffff167424 */ /* 0x000fc600078e00ff */
[----:B0-----:R-:W-:-:S04]  /*b450*/  IMAD.WIDE.U32 R16, R3, UR4, R16 ;  /* 0x0000000403107c25 */ /* 0x001fc8000f8e0010 */
[----:B------:R-:W-:Y:S01]  /*b460*/  IMAD R3, R3, UR5, RZ ;  /* 0x0000000503037c24 */ /* 0x000fe2000f8e02ff */
[----:B------:R-:W-:Y:S02]  /*b470*/  ULDC.64 UR4, c[0x0][0x650] ;  /* 0x0001940000047ab9 */ /* 0x000fe40000000a00 */
[----:B------:R-:W-:Y:S01]  /*b480*/  ISETP.GE.U32.AND P0, PT, R16, UR4, PT ;  /* 0x0000000410007c0c */ /* 0x000fe2000bf06070 */
[--C-:B------:R-:W-:Y:S01]  /*b490*/  IMAD.IADD R17, R17, 0x1, R3.reuse ;  /* 0x0000000111117824 */ /* 0x100fe200078e0203 */
[----:B------:R-:W-:-:S04]  /*b4a0*/  PRMT R3, RZ, 0x7610, R3 ;  /* 0x00007610ff037816 */ /* 0x000fc80000000003 */
[----:B------:R-:W-:-:S13]  /*b4b0*/  ISETP.GE.U32.AND.EX P0, PT, R17, UR5, PT, P0 ;  /* 0x0000000511007c0c */ /* 0x000fda000bf06100 */
[----:B------:R-:W-:Y:S05]  /*b4c0*/  @P0 BRA `(.L_x_415) ;  /* 0x0000000400640947 */ /* 0x000fea0003800000 */
[----:B-1-34-:R-:W0:Y:S01]  /*b4d0*/  S2R R12, SR_CTAID.X ;  /* 0x00000000000c7919 */ /* 0x01ae220000002500 */
[----:B------:R-:W1:Y:S01]  /*b4e0*/  LDC.64 R10, c[0x0][0x628] ;  /* 0x00018a00ff0a7b82 */ /* 0x000e620000000a00 */
[----:B------:R-:W-:Y:S01]  /*b4f0*/  ULDC UR4, c[0x0][0x150] ;  /* 0x0000540000047ab9 */ /* 0x000fe20000000800 */
[----:B------:R-:W-:Y:S01]  /*b500*/  IMAD.MOV.U32 R8, RZ, RZ, R16 ;  /* 0x000000ffff087224 */ /* 0x000fe200078e0010 */
[----:B------:R-:W2:Y:S01]  /*b510*/  S2R R23, SR_CTAID.Y ;  /* 0x0000000000177919 */ /* 0x000ea20000002600 */
[----:B------:R-:W-:-:S04]  /*b520*/  IMAD.MOV.U32 R9, RZ, RZ, R17 ;  /* 0x000000ffff097224 */ /* 0x000fc800078e0011 */
[----:B------:R-:W3:Y:S08]  /*b530*/  LDC R21, c[0x0][0x144] ;  /* 0x00005100ff157b82 */ /* 0x000ef00000000800 */
[----:B------:R-:W4:Y:S08]  /*b540*/  LDC R0, c[0x0][0x630] ;  /* 0x00018c00ff007b82 */ /* 0x000f300000000800 */
[----:B------:R-:W2:Y:S01]  /*b550*/  LDC.64 R14, c[0x0][0x620] ;  /* 0x00018800ff0e7b82 */ /* 0x000ea20000000a00 */
[----:B-1----:R-:W-:-:S04]  /*b560*/  ISETP.NE.U32.AND P0, PT, R10, RZ, PT ;  /* 0x000000ff0a00720c */ /* 0x002fc80003f05070 */
[----:B------:R-:W-:Y:S02]  /*b570*/  ISETP.NE.AND.EX P0, PT, R11, RZ, PT, P0 ;  /* 0x000000ff0b00720c */ /* 0x000fe40003f05300 */
[----:B0-----:R-:W-:-:S05]  /*b580*/  I2FP.F32.U32 R3, R12 ;  /* 0x0000000c00037245 */ /* 0x001fca0000201000 */
[----:B------:R-:W-:-:S04]  /*b590*/  FMUL R3, R3, UR4 ;  /* 0x0000000403037c20 */ /* 0x000fc80008400000 */
[----:B------:R0:W1:Y:S02]  /*b5a0*/  F2I.U32.TRUNC.NTZ R20, R3 ;  /* 0x0000000300147305 */ /* 0x000064000020f000 */
[----:B---34-:R-:W-:Y:S05]  /*b5b0*/  @!P0 BRA `(.L_x_416) ;  /* 0x0000000000288947 */ /* 0x018fea0003800000 */
[----:B0-----:R-:W0:Y:S02]  /*b5c0*/  LDC R3, c[0x0][0x634] ;  /* 0x00018d00ff037b82 */ /* 0x001e240000000800 */
        /* <DEDUP_REMOVED lines=9> */
.L_x_416:
[----:B------:R-:W3:Y:S01]  /*b660*/  LDC.64 R26, c[0x0][0x640] ;  /* 0x00019000ff1a7b82 */ /* 0x000ee20000000a00 */
[-CC-:B------:R-:W-:Y:S01]  /*b670*/  SHF.R.U64 R22, R8, R0.reuse, R9.reuse ;  /* 0x0000000008167219 */ /* 0x180fe20000001209 */
[----:B-1----:R-:W-:Y:S01]  /*b680*/  IMAD.MOV R20, RZ, RZ, -R20 ;  /* 0x000000ffff147224 */ /* 0x002fe200078e0a14 */
[----:B------:R-:W-:Y:S01]  /*b690*/  SHF.R.U32.HI R0, RZ, R0, R9 ;  /* 0x00000000ff007219 */ /* 0x000fe20000011609 */
[----:B------:R-:W-:Y:S01]  /*b6a0*/  ULDC UR4, c[0x0][0x154] ;  /* 0x0000550000047ab9 */ /* 0x000fe20000000800 */
[----:B0-----:R-:W-:Y:S01]  /*b6b0*/  IADD3 R3, P0, RZ, -R22, RZ ;  /* 0x80000016ff037210 */ /* 0x001fe20007f1e0ff */
[----:B------:R-:W-:Y:S02]  /*b6c0*/  IMAD R21, R21, R20, R12 ;  /* 0x0000001415157224 */ /* 0x000fe400078e020c */
[----:B------:R-:W0:Y:S01]  /*b6d0*/  LDC R6, c[0x0][0x618] ;  /* 0x00018600ff067b82 */ /* 0x000e220000000800 */
[----:B------:R-:W-:Y:S02]  /*b6e0*/  IMAD.MOV.U32 R7, RZ, RZ, 0x1 ;  /* 0x00000001ff077424 */ /* 0x000fe400078e00ff */
[----:B------:R-:W-:-:S04]  /*b6f0*/  IMAD.X R5, RZ, RZ, ~R0, P0 ;  /* 0x000000ffff057224 */ /* 0x000fc800000e0e00 */
[-C--:B--2---:R-:W-:Y:S01]  /*b700*/  IMAD R0, R5, R14.reuse, RZ ;  /* 0x0000000e05007224 */ /* 0x084fe200078e02ff */
[----:B------:R-:W1:Y:S01]  /*b710*/  LDC R8, c[0x0][0x608] ;  /* 0x00018200ff087b82 */ /* 0x000e620000000800 */
[----:B------:R-:W-:-:S04]  /*b720*/  IMAD.WIDE.U32 R4, R3, R14, R16 ;  /* 0x0000000e03047225 */ /* 0x000fc800078e0010 */
[----:B------:R-:W-:Y:S01]  /*b730*/  IMAD R3, R3, R15, R0 ;  /* 0x0000000f03037224 */ /* 0x000fe200078e0200 */
[----:B------:R-:W-:Y:S02]  /*b740*/  I2FP.F32.U32 R0, R23 ;  /* 0x0000001700007245 */ /* 0x000fe40000201000 */
[----:B------:R-:W2:Y:S01]  /*b750*/  LDC R24, c[0x0][0x658] ;  /* 0x00019600ff187b82 */ /* 0x000ea20000000800 */
[----:B------:R-:W-:Y:S01]  /*b760*/  IMAD.IADD R3, R5, 0x1, R3 ;  /* 0x0000000105037824 */ /* 0x000fe200078e0203 */
[----:B---3--:R-:W-:Y:S01]  /*b770*/  ISETP.NE.U32.AND P0, PT, R26, RZ, PT ;  /* 0x000000ff1a00720c */ /* 0x008fe20003f05070 */
[----:B------:R-:W-:Y:S01]  /*b780*/  FMUL R0, R0, UR4 ;  /* 0x0000000400007c20 */ /* 0x000fe20008400000 */
[----:B------:R-:W-:Y:S02]  /*b790*/  IMAD.MOV.U32 R5, RZ, RZ, -0x1 ;  /* 0xffffffffff057424 */ /* 0x000fe400078e00ff */
[----:B------:R-:W-:Y:S01]  /*b7a0*/  ISETP.NE.AND.EX P0, PT, R27, RZ, PT, P0 ;  /* 0x000000ff1b00720c */ /* 0x000fe20003f05300 */
[----:B------:R3:W4:Y:S01]  /*b7b0*/  F2I.U32.TRUNC.NTZ R13, R0 ;  /* 0x00000000000d7305 */ /* 0x000722000020f000 */
[----:B------:R-:W3:Y:S01]  /*b7c0*/  LDC R20, c[0x0][0x148] ;  /* 0x00005200ff147b82 */ /* 0x000ee20000000800 */
[----:B0-----:R-:W-:-:S02]  /*b7d0*/  SHF.R.U64 R12, R4, R6, R3 ;  /* 0x00000006040c7219 */ /* 0x001fc40000001203 */
[----:B------:R-:W-:-:S05]  /*b7e0*/  SHF.R.U32.HI R3, RZ, R6, R3 ;  /* 0x00000006ff037219 */ /* 0x000fca0000011603 */
[----:B------:R-:W0:Y:S01]  /*b7f0*/  LDC R15, c[0x0][0x600] ;  /* 0x00018000ff0f7b82 */ /* 0x000e220000000800 */
[-CC-:B-1----:R-:W-:Y:S02]  /*b800*/  SHF.R.U64 R10, R12, R8.reuse, R3.reuse ;  /* 0x000000080c0a7219 */ /* 0x182fe40000001203 */
[----:B------:R-:W-:-:S05]  /*b810*/  SHF.R.U32.HI R3, RZ, R8, R3 ;  /* 0x00000008ff037219 */ /* 0x000fca0000011603 */
[----:B------:R-:W1:Y:S01]  /*b820*/  LDC R28, c[0x0][0x648] ;  /* 0x00019200ff1c7b82 */ /* 0x000e620000000800 */
[-C--:B--2---:R-:W-:Y:S02]  /*b830*/  SHF.L.U32 R4, R5, R24.reuse, RZ ;  /* 0x0000001805047219 */ /* 0x084fe400000006ff */
[-CC-:B------:R-:W-:Y:S02]  /*b840*/  SHF.R.U64 R14, R10, R24.reuse, R3.reuse ;  /* 0x000000180a0e7219 */ /* 0x180fe40000001203 */
[----:B------:R-:W-:Y:S02]  /*b850*/  SHF.R.U32.HI R5, RZ, R24, R3 ;  /* 0x00000018ff057219 */ /* 0x000fe40000011603 */
[----:B------:R-:W-:Y:S01]  /*b860*/  LOP3.LUT R25, RZ, R4, RZ, 0x33, !PT ;  /* 0x00000004ff197212 */ /* 0x000fe200078e33ff */
[----:B------:R-:W2:Y:S01]  /*b870*/  LDC R29, c[0x0][0x638] ;  /* 0x00018e00ff1d7b82 */ /* 0x000ea20000000800 */
[----:B------:R-:W-:Y:S01]  /*b880*/  SHF.L.U32 R24, R7, R24, RZ ;  /* 0x0000001807187219 */ /* 0x000fe200000006ff */
[----:B------:R-:W-:-:S06]  /*b890*/  IMAD.MOV.U32 R4, RZ, RZ, R14 ;  /* 0x000000ffff047224 */ /* 0x000fcc00078e000e */
[----:B------:R-:W0:Y:S01]  /*b8a0*/  LDC R30, c[0x0][0x610] ;  /* 0x00018400ff1e7b82 */ /* 0x000e220000000800 */
[----:B----4-:R-:W-:Y:S05]  /*b8b0*/  @!P0 BRA `(.L_x_417) ;  /* 0x0000000000288947 */ /* 0x010fea0003800000 */
[----:B------:R-:W4:Y:S02]  /*b8c0*/  LDC R3, c[0x0][0x64c] ;  /* 0x00019300ff037b82 */ /* 0x000f240000000800 */
[----:B----4-:R-:W-:-:S05]  /*b8d0*/  IADD3 R3, P0, R14, R3, RZ ;  /* 0x000000030e037210 */ /* 0x010fca0007f1e0ff */
        /* <DEDUP_REMOVED lines=8> */
.L_x_417:
[----:B------:R-:W-:Y:S01]  /*b960*/  ISETP.NE.AND P0, PT, R2, 0x1, PT ;  /* 0x000000010200780c */ /* 0x000fe20003f05270 */
[----:B0-----:R-:W-:Y:S01]  /*b970*/  VIADD R7, R15, 0xffffffff ;  /* 0xffffffff0f077836 */ /* 0x001fe20000000000 */
[----:B-1-3--:R-:W-:Y:S01]  /*b980*/  SHF.R.U64 R0, R4, R28, R5 ;  /* 0x0000001c04007219 */ /* 0x00afe20000001205 */
[----:B------:R-:W-:Y:S01]  /*b990*/  IMAD.MOV R13, RZ, RZ, -R13 ;  /* 0x000000ffff0d7224 */ /* 0x000fe200078e0a0d */
[----:B------:R-:W-:Y:S01]  /*b9a0*/  LOP3.LUT R5, R10, R25, RZ, 0xc0, !PT ;  /* 0x000000190a057212 */ /* 0x000fe200078ec0ff */
[----:B------:R-:W-:Y:S01]  /*b9b0*/  IMAD.MOV.U32 R4, RZ, RZ, 0x1 ;  /* 0x00000001ff047424 */ /* 0x000fe200078e00ff */
[----:B------:R-:W-:Y:S01]  /*b9c0*/  LOP3.LUT R12, R12, R7, RZ, 0xc0, !PT ;  /* 0x000000070c0c7212 */ /* 0x000fe200078ec0ff */
[----:B------:R-:W-:Y:S02]  /*b9d0*/  IMAD.MOV R3, RZ, RZ, -R0 ;  /* 0x000000ffff037224 */ /* 0x000fe400078e0a00 */
[----:B------:R-:W-:Y:S02]  /*b9e0*/  IMAD R0, R24, R0, R5 ;  /* 0x0000000018007224 */ /* 0x000fe400078e0205 */
[----:B--2---:R-:W-:-:S02]  /*b9f0*/  IMAD R3, R3, R29, R14 ;  /* 0x0000001d03037224 */ /* 0x004fc400078e020e */
[----:B------:R-:W-:Y:S02]  /*ba00*/  @P0 IMAD R21, R20, R13, R23 ;  /* 0x0000000d14150224 */ /* 0x000fe400078e0217 */
[----:B------:R-:W-:Y:S01]  /*ba10*/  IMAD R5, R3, R15, R12 ;  /* 0x0000000f03057224 */ /* 0x000fe200078e020c */
[----:B------:R-:W-:Y:S01]  /*ba20*/  PRMT R3, R4, 0x7610, R3 ;  /* 0x0000761004037816 */ /* 0x000fe20000000003 */
[----:B------:R-:W-:-:S05]  /*ba30*/  IMAD R0, R0, R30, R21 ;  /* 0x0000001e00007224 */ /* 0x000fca00078e0215 */
[----:B------:R-:W-:Y:S02]  /*ba40*/  SEL R23, R5, R0, !P0 ;  /* 0x0000000005177207 */ /* 0x000fe40004000000 */
[----:B------:R-:W-:-:S07]  /*ba50*/  SEL R0, R0, R5, !P0 ;  /* 0x0000000500007207 */ /* 0x000fce0004000000 */
.L_x_415:
[----:B------:R0:W-:Y:S01]  /*ba60*/  STL [R1], R0 ;  /* 0x0000000001007387 */ /* 0x0001e20000100800 */
[----:B------:R-:W-:-:S13]  /*ba70*/  LOP3.LUT P0, RZ, R3, 0xff, RZ, 0xc0, !PT ;  /* 0x000000ff03ff7812 */ /* 0x000fda000780c0ff */
[----:B0-----:R-:W-:Y:S05]  /*ba80*/  @P0 BRA `(.L_x_418) ;  /* 0xffffff5400300947 */ /* 0x001fea000383ffff */
[----:B------:R-:W-:Y:S05]  /*ba90*/  EXIT ;  /* 0x000000000000794d */ /* 0x000fea0003800000 */
.L_x_3:
[----:B0-----:R-:W-:Y:S01]  /*baa0*/  ULDC.64 UR4, c[0x0][0x650] ;  /* 0x0001940000047ab9 */ /* 0x001fe20000000a00 */
[----:B------:R-:W-:Y:S01]  /*bab0*/  PRMT R6, RZ, 0x7610, R6 ;  /* 0x00007610ff067816 */ /* 0x000fe20000000006 */
[----:B------:R-:W-:Y:S01]  /*bac0*/  IMAD.MOV.U32 R7, RZ, RZ, -0x1 ;  /* 0xffffffffff077424 */ /* 0x000fe200078e00ff */
[----:B------:R-:W-:Y:S01]  /*bad0*/  ISETP.GE.U32.AND P0, PT, R16, UR4, PT ;  /* 0x0000000410007c0c */ /* 0x000fe2000bf06070 */
[----:B------:R-:W-:Y:S02]  /*bae0*/  IMAD.MOV.U32 R9, RZ, RZ, -0x1 ;  /* 0xffffffffff097424 */ /* 0x000fe400078e00ff */
[----:B------:R-:W-:Y:S01]  /*baf0*/  IMAD.MOV.U32 R8, RZ, RZ, -0x1 ;  /* 0xffffffffff087424 */ /* 0x000fe200078e00ff */
[----:B------:R-:W-:-:S13]  /*bb00*/  ISETP.GE.U32.AND.EX P0, PT, R17, UR5, PT, P0 ;  /* 0x0000000511007c0c */ /* 0x000fda000bf06100 */
[----:B------:R-:W-:Y:S05]  /*bb10*/  @P0 BRA `(.L_x_419) ;  /* 0x00000004005c0947 */ /* 0x000fea0003800000 */
        /* <DEDUP_REMOVED lines=18> */
.L_x_420:
[--C-:B------:R-:W-:Y:S01]  /*bc40*/  SHF.R.U64 R12, R10, R14, R11.reuse ;  /* 0x0000000e0a0c7219 */ /* 0x100fe2000000120b */
[----:B------:R-:W0:Y:S01]  /*bc50*/  LDC R22, c[0x0][0x618] ;  /* 0x00018600ff167b82 */ /* 0x000e220000000800 */
[----:B------:R-:W-:Y:S01]  /*bc60*/  I2FP.F32.U32 R6, R4 ;  /* 0x0000000400067245 */ /* 0x000fe20000201000 */
[----:B------:R-:W-:Y:S01]  /*bc70*/  ULDC UR4, c[0x0][0x150] ;  /* 0x0000540000047ab9 */ /* 0x000fe20000000800 */
[----:B------:R-:W-:Y:S02]  /*bc80*/  SHF.R.U32.HI R5, RZ, R14, R11 ;  /* 0x0000000eff057219 */ /* 0x000fe4000001160b */
[----:B------:R-:W-:Y:S01]  /*bc90*/  IADD3 R9, P0, RZ, -R12, RZ ;  /* 0x8000000cff097210 */ /* 0x000fe20007f1e0ff */
[----:B------:R-:W-:Y:S01]  /*bca0*/  FMUL R11, R6, UR4 ;  /* 0x00000004060b7c20 */ /* 0x000fe20008400000 */
[----:B------:R-:W-:Y:S01]  /*bcb0*/  ULDC UR4, c[0x0][0x154] ;  /* 0x0000550000047ab9 */ /* 0x000fe20000000800 */
[----:B------:R-:W1:Y:S02]  /*bcc0*/  LDC.64 R24, c[0x0][0x640] ;  /* 0x00019000ff187b82 */ /* 0x000e640000000a00 */
[----:B------:R-:W-:-:S02]  /*bcd0*/  IMAD.X R5, RZ, RZ, ~R5, P0 ;  /* 0x000000ffff057224 */ /* 0x000fc400000e0e05 */
[----:B------:R-:W2:Y:S01]  /*bce0*/  F2I.U32.TRUNC.NTZ R11, R11 ;  /* 0x0000000b000b7305 */ /* 0x000ea2000020f000 */
[----:B------:R-:W-:-:S03]  /*bcf0*/  IMAD.WIDE.U32 R6, R9, R20, R16 ;  /* 0x0000001409067225 */ /* 0x000fc600078e0010 */
[----:B------:R-:W3:Y:S01]  /*bd00*/  LDC R13, c[0x0][0x144] ;  /* 0x00005100ff0d7b82 */ /* 0x000ee20000000800 */
[----:B------:R-:W-:-:S04]  /*bd10*/  IMAD R8, R5, R20, RZ ;  /* 0x0000001405087224 */ /* 0x000fc800078e02ff */
[----:B------:R-:W-:Y:S02]  /*bd20*/  IMAD R5, R9, R21, R8 ;  /* 0x0000001509057224 */ /* 0x000fe400078e0208 */
[----:B------:R-:W-:Y:S01]  /*bd30*/  IMAD.MOV.U32 R8, RZ, RZ, -0x1 ;  /* 0xffffffffff087424 */ /* 0x000fe200078e00ff */
[----:B------:R-:W4:Y:S01]  /*bd40*/  LDC R14, c[0x0][0x608] ;  /* 0x00018200ff0e7b82 */ /* 0x000f220000000800 */
[----:B------:R-:W-:Y:S01]  /*bd50*/  IMAD.IADD R5, R7, 0x1, R5 ;  /* 0x0000000107057824 */ /* 0x000fe200078e0205 */
[----:B------:R-:W-:-:S04]  /*bd60*/  I2FP.F32.U32 R7, R3 ;  /* 0x0000000300077245 */ /* 0x000fc80000201000 */
[-C--:B0-----:R-:W-:Y:S01]  /*bd70*/  SHF.R.U64 R10, R6, R22.reuse, R5 ;  /* 0x00000016060a7219 */ /* 0x081fe20000001205 */
[----:B--2---:R-:W-:Y:S01]  /*bd80*/  IMAD.MOV R6, RZ, RZ, -R11 ;  /* 0x000000ffff067224 */ /* 0x004fe200078e0a0b */
[----:B------:R-:W0:Y:S01]  /*bd90*/  LDC R9, c[0x0][0x658] ;  /* 0x00019600ff097b82 */ /* 0x000e220000000800 */
[----:B-1----:R-:W-:Y:S01]  /*bda0*/  ISETP.NE.U32.AND P0, PT, R24, RZ, PT ;  /* 0x000000ff1800720c */ /* 0x002fe20003f05070 */
[----:B------:R-:W-:Y:S01]  /*bdb0*/  FMUL R7, R7, UR4 ;  /* 0x0000000407077c20 */ /* 0x000fe20008400000 */
[----:B------:R-:W-:Y:S02]  /*bdc0*/  SHF.R.U32.HI R5, RZ, R22, R5 ;  /* 0x00000016ff057219 */ /* 0x000fe40000011605 */
[----:B------:R-:W-:-:S03]  /*bdd0*/  ISETP.NE.AND.EX P0, PT, R25, RZ, PT, P0 ;  /* 0x000000ff1900720c */ /* 0x000fc60003f05300 */
[----:B------:R-:W1:Y:S01]  /*bde0*/  LDC R20, c[0x0][0x148] ;  /* 0x00005200ff147b82 */ /* 0x000e620000000800 */
[----:B---3--:R-:W-:Y:S02]  /*bdf0*/  IMAD R23, R13, R6, R4 ;  /* 0x000000060d177224 */ /* 0x008fe400078e0204 */
[----:B------:R-:W-:-:S05]  /*be00*/  IMAD.MOV.U32 R6, RZ, RZ, 0x1 ;  /* 0x00000001ff067424 */ /* 0x000fca00078e00ff */
[----:B------:R-:W2:Y:S01]  /*be10*/  LDC R21, c[0x0][0x600] ;  /* 0x00018000ff157b82 */ /* 0x000ea20000000800 */
[-CC-:B----4-:R-:W-:Y:S02]  /*be20*/  SHF.R.U64 R13, R10, R14.reuse, R5.reuse ;  /* 0x0000000e0a0d7219 */ /* 0x190fe40000001205 */
[----:B------:R-:W-:Y:S02]  /*be30*/  SHF.R.U32.HI R4, RZ, R14, R5 ;  /* 0x0000000eff047219 */ /* 0x000fe40000011605 */
[----:B------:R3:W4:Y:S03]  /*be40*/  F2I.U32.TRUNC.NTZ R14, R7 ;  /* 0x00000007000e7305 */ /* 0x000726000020f000 */
[----:B------:R-:W1:Y:S01]  /*be50*/  LDC R26, c[0x0][0x648] ;  /* 0x00019200ff1a7b82 */ /* 0x000e620000000800 */
[-C--:B0-----:R-:W-:Y:S02]  /*be60*/  SHF.R.U64 R15, R13, R9.reuse, R4 ;  /* 0x000000090d0f7219 */ /* 0x081fe40000001204 */
[----:B------:R-:W-:-:S02]  /*be70*/  SHF.L.U32 R8, R8, R9, RZ ;  /* 0x0000000908087219 */ /* 0x000fc400000006ff */
[-C--:B------:R-:W-:Y:S01]  /*be80*/  SHF.R.U32.HI R5, RZ, R9.reuse, R4 ;  /* 0x00000009ff057219 */ /* 0x080fe20000011604 */
[----:B------:R-:W-:Y:S01]  /*be90*/  IMAD.MOV.U32 R4, RZ, RZ, R15 ;  /* 0x000000ffff047224 */ /* 0x000fe200078e000f */
[----:B------:R-:W-:Y:S01]  /*bea0*/  SHF.L.U32 R22, R6, R9, RZ ;  /* 0x0000000906167219 */ /* 0x000fe200000006ff */
[----:B------:R-:W0:Y:S01]  /*beb0*/  LDC R27, c[0x0][0x638] ;  /* 0x00018e00ff1b7b82 */ /* 0x000e220000000800 */
[----:B------:R-:W-:-:S07]  /*bec0*/  LOP3.LUT R28, RZ, R8, RZ, 0x33, !PT ;  /* 0x00000008ff1c7212 */ /* 0x000fce00078e33ff */
        /* <DEDUP_REMOVED lines=12> */
.L_x_421:
[----:B------:R-:W-:Y:S01]  /*bf90*/  ISETP.NE.AND P0, PT, R2, 0x1, PT ;  /* 0x000000010200780c */ /* 0x000fe20003f05270 */
[----:B--2---:R-:W-:Y:S01]  /*bfa0*/  VIADD R7, R21, 0xffffffff ;  /* 0xffffffff15077836 */ /* 0x004fe20000000000 */
[----:B-1----:R-:W-:Y:S01]  /*bfb0*/  SHF.R.U64 R5, R4, R26, R5 ;  /* 0x0000001a04057219 */ /* 0x002fe20000001205 */
[----:B------:R-:W-:Y:S01]  /*bfc0*/  IMAD.MOV R14, RZ, RZ, -R14 ;  /* 0x000000ffff0e7224 */ /* 0x000fe200078e0a0e */
[----:B------:R-:W-:Y:S01]  /*bfd0*/  LOP3.LUT R4, R13, R28, RZ, 0xc0, !PT ;  /* 0x0000001c0d047212 */ /* 0x000fe200078ec0ff */
[----:B------:R-:W-:Y:S01]  /*bfe0*/  IMAD.MOV.U32 R8, RZ, RZ, R12 ;  /* 0x000000ffff087224 */ /* 0x000fe200078e000c */
[----:B------:R-:W-:Y:S01]  /*bff0*/  LOP3.LUT R10, R10, R7, RZ, 0xc0, !PT ;  /* 0x000000070a0a7212 */ /* 0x000fe200078ec0ff */
[----:B------:R-:W-:Y:S02]  /*c000*/  IMAD.MOV R6, RZ, RZ, -R5 ;  /* 0x000000ffff067224 */ /* 0x000fe400078e0a05 */
[----:B------:R-:W-:-:S04]  /*c010*/  IMAD R4, R22, R5, R4 ;  /* 0x0000000516047224 */ /* 0x000fc800078e0204 */
[----:B------:R-:W-:Y:S02]  /*c020*/  @P0 IMAD R23, R20, R14, R3 ;  /* 0x0000000e14170224 */ /* 0x000fe400078e0203 */
[----:B0-----:R-:W-:Y:S02]  /*c030*/  IMAD R3, R6, R27, R15 ;  /* 0x0000001b06037224 */ /* 0x001fe400078e020f */
[----:B------:R-:W-:Y:S02]  /*c040*/  IMAD R7, R4, R29, R23 ;  /* 0x0000001d04077224 */ /* 0x000fe400078e0217 */
[----:B------:R-:W-:Y:S02]  /*c050*/  IMAD R4, R3, R21, R10 ;  /* 0x0000001503047224 */ /* 0x000fe400078e020a */
[----:B------:R-:W-:-:S03]  /*c060*/  IMAD.MOV.U32 R6, RZ, RZ, 0x1 ;  /* 0x00000001ff067424 */ /* 0x000fc600078e00ff */
[----:B------:R-:W-:Y:S02]  /*c070*/  SEL R9, R4, R7, !P0 ;  /* 0x0000000704097207 */ /* 0x000fe40004000000 */
[----:B------:R-:W-:-:S07]  /*c080*/  SEL R7, R7, R4, !P0 ;  /* 0x0000000407077207 */ /* 0x000fce0004000000 */
.L_x_419:
[----:B------:R-:W-:-:S08]  /*c090*/  NOP ;  /* 0x0000000000007918 */ /* 0x000fd00000000000 */
[----:B------:R-:W0:-:S00]  /*c0a0*/  USETMAXREG.DEALLOC.CTAPOOL 0x28 ;  /* 0x00000028000079c8 */ /* 0x000e0000080e0500 */
[----:B0-----:R-:W-:-:S13]  /*c0b0*/  ISETP.NE.AND P0, PT, R0, RZ, PT ;  /* 0x000000ff0000720c */ /* 0x001fda0003f05270 */
[----:B------:R-:W-:Y:S05]  /*c0c0*/  @P0 EXIT ;  /* 0x000000000000094d */ /* 0x000fea0003800000 */
[----:B------:R-:W-:Y:S01]  /*c0d0*/  LOP3.LUT P0, RZ, R6, 0xff, RZ, 0xc0, !PT ;  /* 0x000000ff06ff7812 */ /* 0x000fe2000780c0ff */
[----:B------:R-:W-:Y:S02]  /*c0e0*/  IMAD.MOV.U32 R3, RZ, RZ, 0x1 ;  /* 0x00000001ff037424 */ /* 0x000fe400078e00ff */
[----:B------:R-:W-:-:S10]  /*c0f0*/  IMAD.MOV.U32 R0, RZ, RZ, RZ ;  /* 0x000000ffff007224 */ /* 0x000fd400078e00ff */
[----:B------:R-:W-:Y:S05]  /*c100*/  @!P0 BRA `(.L_x_422) ;  /* 0x0000000c002c8947 */ /* 0x000fea0003800000 */
[----:B------:R-:W0:Y:S01]  /*c110*/  LDC R0, c[0x0][0x28c] ;  /* 0x0000a300ff007b82 */ /* 0x000e220000000800 */
[----:B------:R-:W-:Y:S01]  /*c120*/  ULDC UR5, c[0x0][0x600] ;  /* 0x0001800000057ab9 */ /* 0x000fe20000000800 */
[----:B------:R-:W-:Y:S01]  /*c130*/  ULDC UR4, c[0x0][0xc] ;  /* 0x0000030000047ab9 */ /* 0x000fe20000000800 */
[----:B------:R-:W-:Y:S01]  /*c140*/  UIADD3 UR16, UR5, -0x1, URZ ;  /* 0xffffffff05107890 */ /* 0x000fe2000fffe03f */
[C---:B------:R-:W-:Y:S01]  /*c150*/  LOP3.LUT P2, RZ, R18.reuse, 0x7f, RZ, 0xc0, !PT ;  /* 0x0000007f12ff7812 */ /* 0x040fe2000784c0ff */
[----:B------:R-:W-:Y:S01]  /*c160*/  ULDC UR6, c[0x0][0x658] ;  /* 0x0001960000067ab9 */ /* 0x000fe20000000800 */
[----:B------:R-:W-:Y:S01]  /*c170*/  ULDC UR5, c[0x0][0x10] ;  /* 0x0000040000057ab9 */ /* 0x000fe20000000800 */
[----:B------:R-:W-:Y:S01]  /*c180*/  UMOV UR7, 0xffffffff ;  /* 0xffffffff00077882 */ /* 0x000fe20000000000 */
[----:B------:R-:W-:Y:S01]  /*c190*/  UMOV UR8, 0x1 ;  /* 0x0000000100087882 */ /* 0x000fe20000000000 */
[----:B------:R-:W-:Y:S01]  /*c1a0*/  UIMAD.WIDE.U32 UR4, UR4, UR5, URZ ;  /* 0x00000005040472a5 */ /* 0x000fe2000f8e003f */
[----:B------:R-:W-:Y:S01]  /*c1b0*/  LOP3.LUT P0, RZ, R18, 0x1f, RZ, 0xc0, !PT ;  /* 0x0000001f12ff7812 */ /* 0x000fe2000780c0ff */
[----:B------:R-:W-:Y:S01]  /*c1c0*/  USHF.L.U32 UR7, UR7, UR6, URZ ;  /* 0x0000000607077299 */ /* 0x000fe2000800063f */
[----:B------:R-:W-:Y:S01]  /*c1d0*/  BSSY B0, `(.L_x_422) ;  /* 0x00000be000007945 */ /* 0x000fe20003800000 */
[----:B------:R-:W-:Y:S01]  /*c1e0*/  USHF.L.U32 UR18, UR8, UR6, URZ ;  /* 0x0000000608127299 */ /* 0x000fe2000800063f */
[----:B------:R-:W-:Y:S01]  /*c1f0*/  IMAD.MOV.U32 R11, RZ, RZ, 0x1 ;  /* 0x00000001ff0b7424 */ /* 0x000fe200078e00ff */
[----:B------:R-:W-:Y:S01]  /*c200*/  LOP3.LUT R18, R19, 0x2, RZ, 0xfc, !PT ;  /* 0x0000000213127812 */ /* 0x000fe200078efcff */
[----:B------:R-:W-:Y:S01]  /*c210*/  ULDC UR6, c[0x0][0x14] ;  /* 0x0000050000067ab9 */ /* 0x000fe20000000800 */
[----:B------:R-:W-:Y:S01]  /*c220*/  PLOP3.LUT P0, PT, P0, P2, PT, 0x8a, 0x0 ;  /* 0x000000000000781c */ /* 0x000fe20000705172 */
[----:B------:R-:W-:-:S02]  /*c230*/  UIMAD.WIDE.U32 UR20, UR4, UR6, URZ ;  /* 0x00000006041472a5 */ /* 0x000fc4000f8e003f */
[----:B------:R-:W-:Y:S02]  /*c240*/  UIMAD UR13, UR5, UR6, URZ ;  /* 0x00000006050d72a4 */ /* 0x000fe4000f8e023f */
[----:B------:R-:W-:Y:S01]  /*c250*/  ULOP3.LUT UR17, URZ, UR7, URZ, 0x33, !UPT ;  /* 0x000000073f117292 */ /* 0x000fe2000f8e333f */
[----:B0-----:R-:W-:Y:S01]  /*c260*/  VIADD R0, R0, 0x7f ;  /* 0x0000007f00007836 */ /* 0x001fe20000000000 */
[----:B------:R-:W-:Y:S01]  /*c270*/  UIADD3 UR13, UR21, UR13, URZ ;  /* 0x0000000d150d7290 */ /* 0x000fe2000fffe03f */
[----:B------:R-:W-:-:S03]  /*c280*/  ULDC.64 UR22, c[0x0][0x198] ;  /* 0x0000660000167ab9 */ /* 0x000fc60000000a00 */
[----:B------:R-:W-:-:S04]  /*c290*/  SHF.R.S32.HI R3, RZ, 0x1f, R0 ;  /* 0x0000001fff037819 */ /* 0x000fc80000011400 */
[----:B------:R-:W-:Y:S01]  /*c2a0*/  LEA.HI R3, R3, R0, RZ, 0x7 ;  /* 0x0000000003037211 */ /* 0x000fe200078f38ff */
[----:B------:R-:W-:-:S03]  /*c2b0*/  IMAD.MOV.U32 R0, RZ, RZ, RZ ;  /* 0x000000ffff007224 */ /* 0x000fc600078e00ff */
[----:B------:R-:W-:Y:S01]  /*c2c0*/  SHF.R.S32.HI R13, RZ, 0x7, R3 ;  /* 0x00000007ff0d7819 */ /* 0x000fe20000011403 */
[----:B------:R-:W-:-:S04]  /*c2d0*/  IMAD.MOV.U32 R3, RZ, RZ, 0x1 ;  /* 0x00000001ff037424 */ /* 0x000fc800078e00ff */
[----:B------:R-:W-:-:S07]  /*c2e0*/  VIADD R10, R13, 0x1 ;  /* 0x000000010d0a7836 */ /* 0x000fce0000000000 */
.L_x_434:
[----:B------:R-:W-:-:S03]  /*c2f0*/  UMOV UR4, 0xffffffff ;  /* 0xffffffff00047882 */ /* 0x000fc60000000000 */
[----:B------:R-:W-:Y:S05]  /*c300*/  BRA.DIV UR4, `(.L_x_423) ;  /* 0x0000000e04947947 */ /* 0x000fea000b800000 */
[----:B------:R-:W-:-:S13]  /*c310*/  ELECT P6, URZ, PT ;  /* 0x00000000003f782f */ /* 0x000fda00038c0000 */
.L_x_445:
[----:B------:R-:W0:Y:S01]  /*c320*/  LDC R4, c[0x0][0x28c] ;  /* 0x0000a300ff047b82 */ /* 0x000e220000000800 */
[----:B------:R-:W-:Y:S01]  /*c330*/  BSSY B1, `(.L_x_424) ;  /* 0x0000035000017945 */ /* 0x000fe20003800000 */
[----:B0-----:R-:W-:-:S13]  /*c340*/  ISETP.LT.OR P6, PT, R4, 0x1, !P6 ;  /* 0x000000010400780c */ /* 0x001fda00077c1670 */
[----:B------:R-:W-:Y:S05]  /*c350*/  @P6 BRA `(.L_x_425) ;  /* 0x0000000000c86947 */ /* 0x000fea0003800000 */
[----:B------:R-:W-:Y:S02]  /*c360*/  IMAD R14, R9, 0xc0, RZ ;  /* 0x000000c0090e7824 */ /* 0x000fe400078e02ff */
[----:B------:R-:W-:Y:S02]  /*c370*/  IMAD R15, R7, 0xc0, RZ ;  /* 0x000000c0070f7824 */ /* 0x000fe400078e02ff */
[----:B------:R-:W-:Y:S02]  /*c380*/  IMAD.MOV.U32 R20, RZ, RZ, RZ ;  /* 0x000000ffff147224 */ /* 0x000fe400078e00ff */
[----:B------:R-:W-:Y:S02]  /*c390*/  IMAD.MOV.U32 R4, RZ, RZ, R10 ;  /* 0x000000ffff047224 */ /* 0x000fe400078e000a */
[----:B------:R-:W-:Y:S02]  /*c3a0*/  IMAD.MOV.U32 R5, RZ, RZ, R3 ;  /* 0x000000ffff057224 */ /* 0x000fe400078e0003 */
[----:B------:R-:W-:-:S07]  /*c3b0*/  IMAD.MOV.U32 R6, RZ, RZ, R0 ;  /* 0x000000ffff067224 */ /* 0x000fce00078e0000 */
.L_x_429:
[----:B------:R-:W0:Y:S01]  /*c3c0*/  S2R R12, SR_CgaCtaId ;  /* 0x00000000000c7919 */ /* 0x000e220000008800 */
[----:B------:R-:W-:Y:S01]  /*c3d0*/  MOV R7, 0x400 ;  /* 0x0000040000077802 */ /* 0x000fe20000000f00 */
[----:B------:R-:W1:Y:S03]  /*c3e0*/  @!P2 LDC R9, c[0x0][0x500] ;  /* 0x00014000ff09ab82 */ /* 0x000e660000000800 */
[----:B0-----:R-:W-:Y:S02]  /*c3f0*/  LEA R21, R12, R7, 0x18 ;  /* 0x000000070c157211 */ /* 0x001fe400078ec0ff */
[----:B------:R-:W-:-:S03]  /*c400*/  SHF.L.U32 R7, R5, 0x1f, RZ ;  /* 0x0000001f05077819 */ /* 0x000fc600000006ff */
[----:B------:R-:W-:-:S04]  /*c410*/  IMAD R12, R6, 0x8, R21 ;  /* 0x00000008060c7824 */ /* 0x000fc800078e0215 */
[----:B------:R-:W0:Y:S02]  /*c420*/  SYNCS.PHASECHK.TRANS64.TRYWAIT P1, [R12+URZ+0x20], R7 ;  /* 0x000020070c0075a7 */ /* 0x000e24000802017f */
[----:B01----:R-:W-:Y:S05]  /*c430*/  @!P1 BRA `(.L_x_426) ;  /* 0x0000000c00689947 */ /* 0x003fea0003800000 */
.L_x_446:
[----:B0-----:R-:W-:Y:S01]  /*c440*/  PRMT R7, R18, 0x9910, RZ ;  /* 0x0000991012077816 */ /* 0x001fe200000000ff */
[----:B------:R0:W-:Y:S03]  /*c450*/  @!P2 SYNCS.ARRIVE.TRANS64 RZ, [R12+URZ], R9 ;  /* 0x000000090cffa9a7 */ /* 0x0001e6000800003f */
[----:B------:R-:W-:-:S13]  /*c460*/  ISETP.NE.AND P1, PT, R7, 0x2, PT ;  /* 0x000000020700780c */ /* 0x000fda0003f25270 */
[----:B0-----:R-:W-:Y:S05]  /*c470*/  @P1 BRA `(.L_x_427) ;  /* 0x0000000000041947 */ /* 0x001fea0003800000 */
[----:B------:R-:W-:Y:S01]  /*c480*/  BPT.TRAP 0x1 ;  /* 0x000000040000795c */ /* 0x000fe20000300000 */
.L_x_427:
[----:B------:R-:W-:Y:S05]  /*c490*/  @P0 BRA `(.L_x_428) ;  /* 0x0000000000040947 */ /* 0x000fea0003800000 */
[----:B------:R-:W-:Y:S01]  /*c4a0*/  BPT.TRAP 0x1 ;  /* 0x000000040000795c */ /* 0x000fe20000300000 */
.L_x_428:
[----:B------:R-:W-:Y:S01]  /*c4b0*/  IMAD R21, R6, 0x6000, R21 ;  /* 0x0000600006157824 */ /* 0x000fe200078e0215 */
[----:B------:R-:W-:Y:S01]  /*c4c0*/  R2UR UR9, R12 ;  /* 0x000000000c0972ca */ /* 0x000fe200000e0000 */
[----:B------:R-:W-:Y:S01]  /*c4d0*/  VIADD R4, R4, 0xffffffff ;  /* 0xffffffff04047836 */ /* 0x000fe20000000000 */
[----:B------:R-:W-:Y:S01]  /*c4e0*/  UIADD3 UR4, UP0, UR22, 0xf0, URZ ;  /* 0x000000f016047890 */ /* 0x000fe2000ff1e03f */
[----:B------:R-:W-:Y:S01]  /*c4f0*/  R2UR UR11, R15 ;  /* 0x000000000f0b72ca */ /* 0x000fe200000e0000 */
[----:B------:R-:W-:Y:S01]  /*c500*/  UIADD3 UR24, UP1, UR22, 0x1f0, URZ ;  /* 0x000001f016187890 */ /* 0x000fe2000ff3e03f */
[----:B------:R-:W-:Y:S01]  /*c510*/  R2UR UR8, R21 ;  /* 0x00000000150872ca */ /* 0x000fe200000e0000 */
[----:B------:R-:W-:Y:S01]  /*c520*/  UIADD3.X UR5, URZ, UR23, URZ, UP0, !UPT ;  /* 0x000000173f057290 */ /* 0x000fe200087fe43f */
[----:B------:R-:W-:Y:S01]  /*c530*/  R2UR UR10, R20 ;  /* 0x00000000140a72ca */ /* 0x000fe200000e0000 */
[----:B------:R-:W-:Y:S01]  /*c540*/  VIADD R6, R6, 0x1 ;  /* 0x0000000106067836 */ /* 0x000fe20000000000 */
[----:B------:R-:W-:Y:S01]  /*c550*/  R2UR UR12, R8 ;  /* 0x00000000080c72ca */ /* 0x000fe200000e0000 */
[----:B------:R-:W-:Y:S01]  /*c560*/  UIADD3.X UR25, URZ, UR23, URZ, UP1, !UPT ;  /* 0x000000173f197290 */ /* 0x000fe20008ffe43f */
[----:B------:R-:W-:Y:S01]  /*c570*/  R2UR UR19, R14 ;  /* 0x000000000e1372ca */ /* 0x000fe200000e0000 */
[----:B------:R-:W-:Y:S01]  /*c580*/  UMOV UR6, 0x0 ;  /* 0x0000000000067882 */ /* 0x000fe20000000000 */
[----:B------:R-:W-:Y:S01]  /*c590*/  ISETP.GT.AND P3, PT, R4, 0x1, PT ;  /* 0x000000010400780c */ /* 0x000fe20003f64270 */
[----:B------:R-:W-:Y:S01]  /*c5a0*/  UMOV UR7, 0x10000000 ;  /* 0x1000000000077882 */ /* 0x000fe20000000000 */
[----:B------:R-:W-:Y:S01]  /*c5b0*/  ISETP.NE.AND P1, PT, R6, 0x4, PT ;  /* 0x000000040600780c */ /* 0x000fe20003f25270 */
[----:B------:R-:W-:-:S02]  /*c5c0*/  VIADD R20, R20, 0x80 ;  /* 0x0000008014147836 */ /* 0x000fc40000000000 */
[----:B------:R-:W-:Y:S01]  /*c5d0*/  UIADD3 UR14, UR8, 0x100, URZ ;  /* 0x00000100080e7890 */ /* 0x000fe2000fffe03f */
[----:B------:R-:W-:Y:S01]  /*c5e0*/  SEL R12, RZ, 0x1, P1 ;  /* 0x00000001ff0c7807 */ /* 0x000fe20000800000 */
[----:B------:R-:W-:Y:S01]  /*c5f0*/  UIADD3 UR15, UR8, 0x18100, URZ ;  /* 0x00018100080f7890 */ /* 0x000fe2000fffe03f */
[----:B------:R-:W-:Y:S02]  /*c600*/  SEL R6, R6, RZ, P1 ;  /* 0x000000ff06067207 */ /* 0x000fe40000800000 */
[----:B------:R-:W-:Y:S02]  /*c610*/  LOP3.LUT R5, R5, R12, RZ, 0x3c, !PT ;  /* 0x0000000c05057212 */ /* 0x000fe400078e3cff */
[----:B------:R-:W-:Y:S02]  /*c620*/  UMOV UR8, UR14 ;  /* 0x0000000e00087c82 */ /* 0x000fe40008000000 */
[----:B------:R0:W-:Y:S02]  /*c630*/  UTMALDG.3D [UR8], [UR4], desc[UR6] ;  /* 0x00000608040075b4 */ /* 0x0001e40008011000 */
[----:B0-----:R-:W-:Y:S01]  /*c640*/  UMOV UR8, UR15 ;  /* 0x0000000f00087c82 */ /* 0x001fe20008000000 */
[----:B------:R-:W-:-:S02]  /*c650*/  UMOV UR11, UR19 ;  /* 0x00000013000b7c82 */ /* 0x000fc40008000000 */
[----:B------:R0:W-:Y:S02]  /*c660*/  UTMALDG.3D [UR8], [UR24], desc[UR6] ;  /* 0x00000608180075b4 */ /* 0x0001e40008011000 */
[----:B0-----:R-:W-:Y:S05]  /*c670*/  @P3 BRA `(.L_x_429) ;  /* 0xfffffffc00503947 */ /* 0x001fea000383ffff */
.L_x_425:
[----:B------:R-:W-:Y:S05]  /*c680*/  BSYNC B1 ;  /* 0x0000000000017941 */ /* 0x000fea0003800000 */
.L_x_424:
[----:B------:R-:W-:Y:S01]  /*c690*/  LOP3.LUT P3, RZ, R11, 0xff, RZ, 0xc0, !PT ;  /* 0x000000ff0bff7812 */ /* 0x000fe2000786c0ff */
[----:B------:R-:W-:Y:S01]  /*c6a0*/  IMAD.IADD R0, R13, 0x1, R0 ;  /* 0x000000010d007824 */ /* 0x000fe200078e0200 */
[----:B------:R-:W-:Y:S01]  /*c6b0*/  IADD3 R16, P4, R16, UR20, RZ ;  /* 0x0000001410107c10 */ /* 0x000fe2000ff9e0ff */
[----:B------:R-:W-:Y:S01]  /*c6c0*/  ULDC.64 UR4, c[0x0][0x650] ;  /* 0x0001940000047ab9 */ /* 0x000fe20000000a00 */
[----:B------:R-:W-:Y:S01]  /*c6d0*/  BSSY B1, `(.L_x_430) ;  /* 0x000006b000017945 */ /* 0x000fe20003800000 */
[----:B------:R-:W-:Y:S01]  /*c6e0*/  IMAD.MOV.U32 R7, RZ, RZ, -0x1 ;  /* 0xffffffffff077424 */ /* 0x000fe200078e00ff */
[----:B------:R-:W-:Y:S01]  /*c6f0*/  SHF.R.U32.HI R4, RZ, 0x2, R0 ;  /* 0x00000002ff047819 */ /* 0x000fe20000011600 */
[----:B------:R-:W-:Y:S01]  /*c700*/  IMAD.MOV.U32 R9, RZ, RZ, -0x1 ;  /* 0xffffffffff097424 */ /* 0x000fe200078e00ff */
[----:B------:R-:W-:Y:S01]  /*c710*/  ISETP.GT.U32.AND P1, PT, R0, 0x3, PT ;  /* 0x000000030000780c */ /* 0x000fe20003f24070 */
[----:B------:R-:W-:Y:S01]  /*c720*/  IMAD.MOV.U32 R8, RZ, RZ, -0x1 ;  /* 0xffffffffff087424 */ /* 0x000fe200078e00ff */
[----:B------:R-:W-:-:S02]  /*c730*/  LOP3.LUT R4, R4, 0x1, RZ, 0xc0, !PT ;  /* 0x0000000104047812 */ /* 0x000fc400078ec0ff */
[----:B------:R-:W-:Y:S01]  /*c740*/  ISETP.LT.U32.AND P1, PT, R13, 0x4, P1 ;  /* 0x000000040d00780c */ /* 0x000fe20000f21070 */
[----:B------:R-:W0:Y:S01]  /*c750*/  @P3 S2R R6, SR_CgaCtaId ;  /* 0x0000000000063919 */ /* 0x000e220000008800 */
[----:B------:R-:W-:Y:S02]  /*c760*/  @P3 MOV R5, 0x400 ;  /* 0x0000040000053802 */ /* 0x000fe40000000f00 */
[----:B------:R-:W-:Y:S02]  /*c770*/  IADD3.X R17, R17, UR13, RZ, P4, !PT ;  /* 0x0000000d11117c10 */ /* 0x000fe4000a7fe4ff */
[----:B------:R-:W-:Y:S02]  /*c780*/  ISETP.GE.U32.AND P4, PT, R16, UR4, PT ;  /* 0x0000000410007c0c */ /* 0x000fe4000bf86070 */
[----:B------:R-:W-:Y:S02]  /*c790*/  LOP3.LUT R0, R0, 0x3, RZ, 0xc0, !PT ;  /* 0x0000000300007812 */ /* 0x000fe400078ec0ff */
[----:B------:R-:W-:-:S02]  /*c7a0*/  PRMT R11, RZ, 0x7610, R11 ;  /* 0x00007610ff0b7816 */ /* 0x000fc4000000000b */
[----:B0-----:R-:W-:-:S04]  /*c7b0*/  @P3 LEA R5, R6, R5, 0x18 ;  /* 0x0000000506053211 */ /* 0x001fc800078ec0ff */
[----:B------:R0:W-:Y:S01]  /*c7c0*/  @P3 SYNCS.ARRIVE.TRANS64.A1T0 RZ, [R5+URZ+0x58], RZ ;  /* 0x000058ff05ff39a7 */ /* 0x0001e2000810003f */
[----:B------:R-:W-:Y:S02]  /*c7d0*/  ISETP.NE.U32.AND P3, PT, R4, 0x1, PT ;  /* 0x000000010400780c */ /* 0x000fe40003f65070 */
[----:B------:R-:W-:Y:S02]  /*c7e0*/  SEL R4, RZ, 0x1, !P1 ;  /* 0x00000001ff047807 */ /* 0x000fe40004800000 */
[----:B------:R-:W-:Y:S02]  /*c7f0*/  ISETP.GE.U32.AND.EX P1, PT, R17, UR5, PT, P4 ;  /* 0x0000000511007c0c */ /* 0x000fe4000bf26140 */
[----:B------:R-:W-:-:S04]  /*c800*/  ISETP.GT.U32.AND P3, PT, R13, 0x3, !P3 ;  /* 0x000000030d00780c */ /* 0x000fc80005f64070 */
[----:B0-----:R-:W-:-:S04]  /*c810*/  SEL R5, RZ, 0x1, !P3 ;  /* 0x00000001ff057807 */ /* 0x001fc80005800000 */
[--C-:B------:R-:W-:Y:S02]  /*c820*/  LOP3.LUT R3, R5, R3, R4.reuse, 0x96, !PT ;  /* 0x0000000305037212 */ /* 0x100fe400078e9604 */
[----:B------:R-:W-:Y:S01]  /*c830*/  PRMT R4, RZ, 0x7610, R4 ;  /* 0x00007610ff047816 */ /* 0x000fe20000000004 */
[----:B------:R-:W-:Y:S06]  /*c840*/  @P1 BRA `(.L_x_431) ;  /* 0x00000004004c1947 */ /* 0x000fec0003800000 */
[----:B------:R-:W-:Y:S01]  /*c850*/  ULDC.64 UR4, c[0x0][0x628] ;  /* 0x00018a0000047ab9 */ /* 0x000fe20000000a00 */
[----:B------:R-:W0:Y:S01]  /*c860*/  S2R R14, SR_CTAID.X ;  /* 0x00000000000e7919 */ /* 0x000e220000002500 */
[----:B------:R-:W-:Y:S01]  /*c870*/  ISETP.NE.U32.AND P1, PT, RZ, UR4, PT ;  /* 0x00000004ff007c0c */ /* 0x000fe2000bf25070 */
[----:B------:R-:W-:Y:S01]  /*c880*/  ULDC UR7, c[0x0][0x630] ;  /* 0x00018c0000077ab9 */ /* 0x000fe20000000800 */
[----:B------:R-:W-:Y:S01]  /*c890*/  IMAD.MOV.U32 R4, RZ, RZ, R16 ;  /* 0x000000ffff047224 */ /* 0x000fe200078e0010 */
[----:B------:R-:W1:Y:S01]  /*c8a0*/  S2R R12, SR_CTAID.Y ;  /* 0x00000000000c7919 */ /* 0x000e620000002600 */
[----:B------:R-:W-:Y:S01]  /*c8b0*/  ISETP.NE.AND.EX P1, PT, RZ, UR5, PT, P1 ;  /* 0x00000005ff007c0c */ /* 0x000fe2000bf25310 */
[----:B------:R-:W-:-:S12]  /*c8c0*/  IMAD.MOV.U32 R5, RZ, RZ, R17 ;  /* 0x000000ffff057224 */ /* 0x000fd800078e0011 */
[----:B------:R-:W-:Y:S05]  /*c8d0*/  @!P1 BRA `(.L_x_432) ;  /* 0x0000000000289947 */ /* 0x000fea0003800000 */
[----:B------:R-:W-:Y:S02]  /*c8e0*/  ULDC UR6, c[0x0][0x634] ;  /* 0x00018d0000067ab9 */ /* 0x000fe40000000800 */
[----:B------:R-:W-:-:S05]  /*c8f0*/  IADD3 R9, P1, R16, UR6, RZ ;  /* 0x0000000610097c10 */ /* 0x000fca000ff3e0ff */
[----:B------:R-:W-:-:S04]  /*c900*/  IMAD.X R15, RZ, RZ, R17, P1 ;  /* 0x000000ffff0f7224 */ /* 0x000fc800008e0611 */
[----:B------:R-:W-:-:S04]  /*c910*/  IMAD.WIDE.U32 R6, R15, UR4, RZ ;  /* 0x000000040f067c25 */ /* 0x000fc8000f8e00ff */
[----:B------:R-:W-:-:S04]  /*c920*/  IMAD.WIDE.U32 R6, P1, R9, UR5, R6 ;  /* 0x0000000509067c25 */ /* 0x000fc8000f820006 */
[----:B------:R-:W-:-:S04]  /*c930*/  IMAD.WIDE.U32 R8, R9, UR4, RZ ;  /* 0x0000000409087c25 */ /* 0x000fc8000f8e00ff */
[----:B------:R-:W-:Y:S01]  /*c940*/  IMAD.X R5, RZ, RZ, RZ, P1 ;  /* 0x000000ffff057224 */ /* 0x000fe200008e06ff */
[----:B------:R-:W-:Y:S01]  /*c950*/  IADD3 RZ, P1, R9, R6, RZ ;  /* 0x0000000609ff7210 */ /* 0x000fe20007f3e0ff */
[----:B------:R-:W-:-:S04]  /*c960*/  IMAD.MOV.U32 R4, RZ, RZ, R7 ;  /* 0x000000ffff047224 */ /* 0x000fc800078e0007 */
[----:B------:R-:W-:-:S08]  /*c970*/  IMAD.WIDE.U32.X R4, R15, UR5, R4, P1 ;  /* 0x000000050f047c25 */ /* 0x000fd000088e0404 */
.L_x_432:
[--C-:B------:R-:W-:Y:S01]  /*c980*/  SHF.R.U64 R8, R4, UR7, R5.reuse ;  /* 0x0000000704087c19 */ /* 0x100fe20008001205 */
[----:B------:R-:W-:Y:S01]  /*c990*/  ULDC.64 UR4, c[0x0][0x620] ;  /* 0x0001880000047ab9 */ /* 0x000fe20000000a00 */
[----:B------:R-:W-:Y:S01]  /*c9a0*/  SHF.R.U32.HI R4, RZ, UR7, R5 ;  /* 0x00000007ff047c19 */ /* 0x000fe20008011605 */
[----:B------:R-:W2:Y:S01]  /*c9b0*/  LDC R25, c[0x0][0x144] ;  /* 0x00005100ff197b82 */ /* 0x000ea20000000800 */
[----:B------:R-:W-:Y:S01]  /*c9c0*/  IADD3 R7, P1, RZ, -R8, RZ ;  /* 0x80000008ff077210 */ /* 0x000fe20007f3e0ff */
[----:B------:R-:W-:Y:S01]  /*c9d0*/  ULDC.64 UR8, c[0x0][0x640] ;  /* 0x0001900000087ab9 */ /* 0x000fe20000000a00 */
[----:B0-----:R-:W-:Y:S01]  /*c9e0*/  I2FP.F32.U32 R9, R14 ;  /* 0x0000000e00097245 */ /* 0x001fe20000201000 */
[----:B------:R-:W-:Y:S02]  /*c9f0*/  ULDC UR6, c[0x0][0x608] ;  /* 0x0001820000067ab9 */ /* 0x000fe40000000800 */
[----:B------:R-:W-:Y:S01]  /*ca00*/  IMAD.X R4, RZ, RZ, ~R4, P1 ;  /* 0x000000ffff047224 */ /* 0x000fe200008e0e04 */
[----:B------:R-:W-:Y:S01]  /*ca10*/  ISETP.NE.U32.AND P1, PT, RZ, UR8, PT ;  /* 0x00000008ff007c0c */ /* 0x000fe2000bf25070 */
[----:B------:R-:W0:Y:S02]  /*ca20*/  LDC R21, c[0x0][0x148] ;  /* 0x00005200ff157b82 */ /* 0x000e240000000800 */
[----:B------:R-:W-:Y:S01]  /*ca30*/  IMAD R6, R4, UR4, RZ ;  /* 0x0000000404067c24 */ /* 0x000fe2000f8e02ff */
[----:B------:R-:W-:Y:S01]  /*ca40*/  ISETP.NE.AND.EX P1, PT, RZ, UR9, PT, P1 ;  /* 0x00000009ff007c0c */ /* 0x000fe2000bf25310 */
[----:B------:R-:W-:Y:S01]  /*ca50*/  IMAD.WIDE.U32 R4, R7, UR4, R16 ;  /* 0x0000000407047c25 */ /* 0x000fe2000f8e0010 */
[----:B------:R-:W-:-:S03]  /*ca60*/  ULDC UR4, c[0x0][0x150] ;  /* 0x0000540000047ab9 */ /* 0x000fc60000000800 */
[----:B------:R-:W-:Y:S02]  /*ca70*/  IMAD R7, R7, UR5, R6 ;  /* 0x0000000507077c24 */ /* 0x000fe4000f8e0206 */
[----:B------:R-:W-:Y:S01]  /*ca80*/  FMUL R6, R9, UR4 ;  /* 0x0000000409067c20 */ /* 0x000fe20008400000 */
[----:B------:R-:W-:Y:S01]  /*ca90*/  ULDC UR4, c[0x0][0x618] ;  /* 0x0001860000047ab9 */ /* 0x000fe20000000800 */
[----:B------:R-:W-:Y:S01]  /*caa0*/  ULDC UR5, c[0x0][0x154] ;  /* 0x0000550000057ab9 */ /* 0x000fe20000000800 */
[----:B------:R-:W-:-:S03]  /*cab0*/  IMAD.IADD R5, R5, 0x1, R7 ;  /* 0x0000000105057824 */ /* 0x000fc600078e0207 */
[----:B------:R-:W3:Y:S02]  /*cac0*/  F2I.U32.TRUNC.NTZ R6, R6 ;  /* 0x0000000600067305 */ /* 0x000ee4000020f000 */
[----:B------:R-:W-:Y:S02]  /*cad0*/  SHF.R.U64 R9, R4, UR4, R5 ;  /* 0x0000000404097c19 */ /* 0x000fe40008001205 */
[----:B-1----:R-:W-:-:S05]  /*cae0*/  I2FP.F32.U32 R4, R12 ;  /* 0x0000000c00047245 */ /* 0x002fca0000201000 */
[----:B------:R-:W-:Y:S01]  /*caf0*/  FMUL R22, R4, UR5 ;  /* 0x0000000504167c20 */ /* 0x000fe20008400000 */
[----:B------:R-:W-:Y:S01]  /*cb00*/  SHF.R.U32.HI R4, RZ, UR4, R5 ;  /* 0x00000004ff047c19 */ /* 0x000fe20008011605 */
[----:B------:R-:W-:-:S03]  /*cb10*/  ULDC UR4, c[0x0][0x658] ;  /* 0x0001960000047ab9 */ /* 0x000fc60000000800 */
[--C-:B------:R-:W-:Y:S01]  /*cb20*/  SHF.R.U64 R20, R9, UR6, R4.reuse ;  /* 0x0000000609147c19 */ /* 0x100fe20008001204 */
[----:B------:R-:W1:Y:S01]  /*cb30*/  F2I.U32.TRUNC.NTZ R22, R22 ;  /* 0x0000001600167305 */ /* 0x000e62000020f000 */
[----:B------:R-:W-:Y:S01]  /*cb40*/  SHF.R.U32.HI R5, RZ, UR6, R4 ;  /* 0x00000006ff057c19 */ /* 0x000fe20008011604 */
[----:B---3--:R-:W-:-:S03]  /*cb50*/  IMAD.MOV R6, RZ, RZ, -R6 ;  /* 0x000000ffff067224 */ /* 0x008fc600078e0a06 */
[--C-:B------:R-:W-:Y:S01]  /*cb60*/  SHF.R.U64 R15, R20, UR4, R5.reuse ;  /* 0x00000004140f7c19 */ /* 0x100fe20008001205 */
[----:B--2---:R-:W-:Y:S01]  /*cb70*/  IMAD R14, R25, R6, R14 ;  /* 0x00000006190e7224 */ /* 0x004fe200078e020e */
[----:B------:R-:W-:-:S03]  /*cb80*/  SHF.R.U32.HI R23, RZ, UR4, R5 ;  /* 0x00000004ff177c19 */ /* 0x000fc60008011605 */
[----:B------:R-:W-:Y:S02]  /*cb90*/  IMAD.MOV.U32 R4, RZ, RZ, R15 ;  /* 0x000000ffff047224 */ /* 0x000fe400078e000f */
[----:B------:R-:W-:Y:S01]  /*cba0*/  IMAD.MOV.U32 R5, RZ, RZ, R23 ;  /* 0x000000ffff057224 */ /* 0x000fe200078e0017 */
[----:B-1----:R-:W-:Y:S06]  /*cbb0*/  @!P1 BRA `(.L_x_433) ;  /* 0x0000000000289947 */ /* 0x002fec0003800000 */
[----:B------:R-:W-:Y:S02]  /*cbc0*/  ULDC UR4, c[0x0][0x64c] ;  /* 0x0001930000047ab9 */ /* 0x000fe40000000800 */
[----:B------:R-:W-:-:S05]  /*cbd0*/  IADD3 R5, P1, R15, UR4, RZ ;  /* 0x000000040f057c10 */ /* 0x000fca000ff3e0ff */
[----:B------:R-:W-:-:S04]  /*cbe0*/  IMAD.X R23, RZ, RZ, R23, P1 ;  /* 0x000000ffff177224 */ /* 0x000fc800008e0617 */
[----:B------:R-:W-:-:S04]  /*cbf0*/  IMAD.WIDE.U32 R6, R23, UR8, RZ ;  /* 0x0000000817067c25 */ /* 0x000fc8000f8e00ff */
[----:B------:R-:W-:-:S04]  /*cc00*/  IMAD.WIDE.U32 R6, P1, R5, UR9, R6 ;  /* 0x0000000905067c25 */ /* 0x000fc8000f820006 */
[----:B------:R-:W-:-:S04]  /*cc10*/  IMAD.WIDE.U32 R4, R5, UR8, RZ ;  /* 0x0000000805047c25 */ /* 0x000fc8000f8e00ff */
[----:B------:R-:W-:Y:S01]  /*cc20*/  IMAD.MOV.U32 R4, RZ, RZ, R7 ;  /* 0x000000ffff047224 */ /* 0x000fe200078e0007 */
[----:B------:R-:W-:Y:S01]  /*cc30*/  IADD3 RZ, P3, R5, R6, RZ ;  /* 0x0000000605ff7210 */ /* 0x000fe20007f7e0ff */
[----:B------:R-:W-:-:S04]  /*cc40*/  IMAD.X R5, RZ, RZ, RZ, P1 ;  /* 0x000000ffff057224 */ /* 0x000fc800008e06ff */
[----:B------:R-:W-:-:S08]  /*cc50*/  IMAD.WIDE.U32.X R4, R23, UR9, R4, P3 ;  /* 0x0000000917047c25 */ /* 0x000fd000098e0404 */
.L_x_433:
[----:B------:R-:W-:Y:S01]  /*cc60*/  ISETP.NE.AND P1, PT, R2, 0x1, PT ;  /* 0x000000010200780c */ /* 0x000fe20003f25270 */
[----:B------:R-:W-:Y:S01]  /*cc70*/  ULDC UR4, c[0x0][0x648] ;  /* 0x0001920000047ab9 */ /* 0x000fe20000000800 */
[----:B------:R-:W-:Y:S01]  /*cc80*/  LOP3.LUT R20, R20, UR17, RZ, 0xc0, !PT ;  /* 0x0000001114147c12 */ /* 0x000fe2000f8ec0ff */
[----:B------:R-:W-:Y:S01]  /*cc90*/  IMAD.MOV R22, RZ, RZ, -R22 ;  /* 0x000000ffff167224 */ /* 0x000fe200078e0a16 */
[----:B------:R-:W-:Y:S01]  /*cca0*/  SHF.R.U64 R5, R4, UR4, R5 ;  /* 0x0000000404057c19 */ /* 0x000fe20008001205 */
[----:B------:R-:W-:Y:S01]  /*ccb0*/  ULDC UR4, c[0x0][0x638] ;  /* 0x00018e0000047ab9 */ /* 0x000fe20000000800 */
[----:B------:R-:W-:Y:S01]  /*ccc0*/  LOP3.LUT R6, R9, UR16, RZ, 0xc0, !PT ;  /* 0x0000001009067c12 */ /* 0x000fe2000f8ec0ff */
[----:B------:R-:W-:Y:S02]  /*ccd0*/  ULDC UR5, c[0x0][0x610] ;  /* 0x0001840000057ab9 */ /* 0x000fe40000000800 */
[----:B------:R-:W-:Y:S02]  /*cce0*/  IMAD.MOV R4, RZ, RZ, -R5 ;  /* 0x000000ffff047224 */ /* 0x000fe400078e0a05 */
[----:B------:R-:W-:-:S02]  /*ccf0*/  IMAD R5, R5, UR18, R20 ;  /* 0x0000001205057c24 */ /* 0x000fc4000f8e0214 */
[----:B0-----:R-:W-:Y:S02]  /*cd00*/  @P1 IMAD R14, R21, R22, R12 ;  /* 0x00000016150e1224 */ /* 0x001fe400078e020c */
[----:B------:R-:W-:Y:S01]  /*cd10*/  IMAD R15, R4, UR4, R15 ;  /* 0x00000004040f7c24 */ /* 0x000fe2000f8e020f */
[----:B------:R-:W-:Y:S01]  /*cd20*/  ULDC UR4, c[0x0][0x600] ;  /* 0x0001800000047ab9 */ /* 0x000fe20000000800 */
[----:B------:R-:W-:Y:S02]  /*cd30*/  IMAD R14, R5, UR5, R14 ;  /* 0x00000005050e7c24 */ /* 0x000fe4000f8e020e */
[----:B------:R-:W-:Y:S02]  /*cd40*/  IMAD R15, R15, UR4, R6 ;  /* 0x000000040f0f7c24 */ /* 0x000fe4000f8e0206 */
[----:B------:R-:W-:-:S03]  /*cd50*/  IMAD.MOV.U32 R4, RZ, RZ, 0x1 ;  /* 0x00000001ff047424 */ /* 0x000fc600078e00ff */
[----:B------:R-:W-:Y:S02]  /*cd60*/  SEL R9, R15, R14, !P1 ;  /* 0x0000000e0f097207 */ /* 0x000fe40004800000 */
[----:B------:R-:W-:-:S07]  /*cd70*/  SEL R7, R14, R15, !P1 ;  /* 0x0000000f0e077207 */ /* 0x000fce0004800000 */
.L_x_431:
[----:B------:R-:W-:Y:S05]  /*cd80*/  BSYNC B1 ;  /* 0x0000000000017941 */ /* 0x000fea0003800000 */
.L_x_430:
[----:B------:R-:W-:-:S13]  /*cd90*/  LOP3.LUT P1, RZ, R4, 0xff, RZ, 0xc0, !PT ;  /* 0x000000ff04ff7812 */ /* 0x000fda000782c0ff */
[----:B------:R-:W-:Y:S05]  /*cda0*/  @P1 BRA `(.L_x_434) ;  /* 0xfffffff400501947 */ /* 0x000fea000383ffff */
[----:B------:R-:W-:Y:S05]  /*cdb0*/  BSYNC B0 ;  /* 0x0000000000007941 */ /* 0x000fea0003800000 */
.L_x_422:
[----:B------:R-:W-:-:S03]  /*cdc0*/  UMOV UR4, 0xffffffff ;  /* 0xffffffff00047882 */ /* 0x000fc60000000000 */
[----:B------:R-:W-:Y:S05]  /*cdd0*/  BRA.DIV UR4, `(.L_x_435) ;  /* 0x0000000604147947 */ /* 0x000fea000b800000 */
[----:B------:R-:W-:-:S13]  /*cde0*/  ELECT P6, URZ, PT ;  /* 0x00000000003f782f */ /* 0x000fda00038c0000 */
.L_x_449:
[----:B------:R-:W-:Y:S04]  /*cdf0*/  BSSY B0, `(.L_x_436) ;  /* 0x000002b000007945 */ /* 0x000fe80003800000 */
[----:B------:R-:W-:Y:S05]  /*ce00*/  @!P6 BRA `(.L_x_437) ;  /* 0x0000000000a4e947 */ /* 0x000fea0003800000 */
[----:B------:R-:W-:-:S04]  /*ce10*/  LOP3.LUT R19, R19, 0x2, RZ, 0xfc, !PT ;  /* 0x0000000213137812 */ /* 0x000fc800078efcff */
[----:B------:R-:W-:-:S13]  /*ce20*/  ISETP.NE.AND P0, PT, R19, 0x3, PT ;  /* 0x000000031300780c */ /* 0x000fda0003f05270 */
[----:B------:R-:W-:Y:S05]  /*ce30*/  @!P0 BRA `(.L_x_438) ;  /* 0x0000000000048947 */ /* 0x000fea0003800000 */
[----:B------:R-:W-:Y:S01]  /*ce40*/  BPT.TRAP 0x1 ;  /* 0x000000040000795c */ /* 0x000fe20000300000 */
.L_x_438:
[----:B------:R-:W0:Y:S01]  /*ce50*/  S2R R5, SR_CgaCtaId ;  /* 0x0000000000057919 */ /* 0x000e220000008800 */
[----:B------:R-:W-:Y:S02]  /*ce60*/  MOV R2, 0x400 ;  /* 0x0000040000027802 */ /* 0x000fe40000000f00 */
[----:B------:R-:W-:Y:S02]  /*ce70*/  SHF.L.U32 R4, R3, 0x1f, RZ ;  /* 0x0000001f03047819 */ /* 0x000fe400000006ff */
[----:B0-----:R-:W-:-:S05]  /*ce80*/  LEA R5, R5, R2, 0x18 ;  /* 0x0000000205057211 */ /* 0x001fca00078ec0ff */
[----:B------:R-:W-:-:S04]  /*ce90*/  VIADD R5, R5, 0x20 ;  /* 0x0000002005057836 */ /* 0x000fc80000000000 */
[C---:B------:R-:W-:Y:S02]  /*cea0*/  IMAD R7, R0.reuse, 0x8, R5 ;  /* 0x0000000800077824 */ /* 0x040fe400078e0205 */
[----:B------:R-:W-:Y:S02]  /*ceb0*/  VIADD R0, R0, 0x1 ;  /* 0x0000000100007836 */ /* 0x000fe40000000000 */
[----:B------:R-:W0:Y:S03]  /*cec0*/  SYNCS.PHASECHK.TRANS64.TRYWAIT P0, [R7+URZ], R4 ;  /* 0x00000004070075a7 */ /* 0x000e26000800017f */
[----:B------:R-:W-:-:S04]  /*ced0*/  ISETP.NE.AND P1, PT, R0, 0x4, PT ;  /* 0x000000040000780c */ /* 0x000fc80003f25270 */
[----:B------:R-:W-:Y:S02]  /*cee0*/  SEL R2, RZ, 0x1, P1 ;  /* 0x00000001ff027807 */ /* 0x000fe40000800000 */
[----:B------:R-:W-:Y:S02]  /*cef0*/  SEL R0, R0, RZ, P1 ;  /* 0x000000ff00007207 */ /* 0x000fe40000800000 */
[----:B------:R-:W-:-:S03]  /*cf00*/  LOP3.LUT R9, R3, R2, RZ, 0x3c, !PT ;  /* 0x0000000203097212 */ /* 0x000fc600078e3cff */
[----:B------:R-:W-:Y:S01]  /*cf10*/  IMAD R6, R0, 0x8, R5 ;  /* 0x0000000800067824 */ /* 0x000fe200078e0205 */
[----:B------:R-:W-:Y:S01]  /*cf20*/  SHF.L.U32 R3, R9, 0x1f, RZ ;  /* 0x0000001f09037819 */ /* 0x000fe200000006ff */
[----:B0-----:R-:W-:Y:S06]  /*cf30*/  @!P0 BRA `(.L_x_439) ;  /* 0x0000000000dc8947 */ /* 0x001fec0003800000 */
.L_x_450:
[----:B------:R-:W1:Y:S01]  /*cf40*/  SYNCS.PHASECHK.TRANS64.TRYWAIT P0, [R6+URZ], R3 ;  /* 0x00000003060075a7 */ /* 0x000e62000800017f */
[----:B------:R-:W-:-:S05]  /*cf50*/  VIADD R0, R0, 0x1 ;  /* 0x0000000100007836 */ /* 0x000fca0000000000 */
[----:B------:R-:W-:-:S04]  /*cf60*/  ISETP.NE.AND P1, PT, R0, 0x4, PT ;  /* 0x000000040000780c */ /* 0x000fc80003f25270 */
[----:B------:R-:W-:Y:S02]  /*cf70*/  SEL R2, RZ, 0x1, P1 ;  /* 0x00000001ff027807 */ /* 0x000fe40000800000 */
[----:B------:R-:W-:Y:S02]  /*cf80*/  SEL R0, R0, RZ, P1 ;  /* 0x000000ff00007207 */ /* 0x000fe40000800000 */
[----:B------:R-:W-:-:S03]  /*cf90*/  LOP3.LUT R9, R9, R2, RZ, 0x3c, !PT ;  /* 0x0000000209097212 */ /* 0x000fc600078e3cff */
[----:B0-----:R-:W-:Y:S01]  /*cfa0*/  IMAD R7, R0, 0x8, R5 ;  /* 0x0000000800077824 */ /* 0x001fe200078e0205 */
[----:B------:R-:W-:Y:S01]  /*cfb0*/  SHF.L.U32 R4, R9, 0x1f, RZ ;  /* 0x0000001f09047819 */ /* 0x000fe200000006ff */
[----:B-1----:R-:W-:Y:S06]  /*cfc0*/  @!P0 BRA `(.L_x_440) ;  /* 0x0000000000cc8947 */ /* 0x002fec0003800000 */
.L_x_451:
[----:B------:R-:W1:Y:S01]  /*cfd0*/  SYNCS.PHASECHK.TRANS64.TRYWAIT P0, [R7+URZ], R4 ;  /* 0x00000004070075a7 */ /* 0x000e62000800017f */
[----:B------:R-:W-:-:S05]  /*cfe0*/  VIADD R0, R0, 0x1 ;  /* 0x0000000100007836 */ /* 0x000fca0000000000 */
[----:B------:R-:W-:-:S04]  /*cff0*/  ISETP.NE.AND P1, PT, R0, 0x4, PT ;  /* 0x000000040000780c */ /* 0x000fc80003f25270 */
[----:B------:R-:W-:Y:S02]  /*d000*/  SEL R2, RZ, 0x1, P1 ;  /* 0x00000001ff027807 */ /* 0x000fe40000800000 */
[----:B------:R-:W-:Y:S02]  /*d010*/  SEL R0, R0, RZ, P1 ;  /* 0x000000ff00007207 */ /* 0x000fe40000800000 */
[----:B------:R-:W-:Y:S01]  /*d020*/  LOP3.LUT R2, R9, R2, RZ, 0x3c, !PT ;  /* 0x0000000209027212 */ /* 0x000fe200078e3cff */
[----:B-1----:R-:W-:Y:S06]  /*d030*/  @!P0 BRA `(.L_x_441) ;  /* 0x0000000000c48947 */ /* 0x002fec0003800000 */
.L_x_452:
[----:B------:R-:W-:Y:S01]  /*d040*/  IMAD R5, R0, 0x8, R5 ;  /* 0x0000000800057824 */ /* 0x000fe200078e0205 */
[----:B------:R-:W-:-:S07]  /*d050*/  SHF.L.U32 R0, R2, 0x1f, RZ ;  /* 0x0000001f02007819 */ /* 0x000fce00000006ff */
.L_x_442:
[----:B--2---:R2:W3:Y:S02]  /*d060*/  SYNCS.PHASECHK.TRANS64.TRYWAIT P0, [R5+URZ], R0 ;  /* 0x00000000050075a7 */ /* 0x0044e4000800017f */
[----:B---3--:R-:W-:Y:S05]  /*d070*/  @!P0 NANOSLEEP.SYNCS 0x989680 ;  /* 0x009896800000895d */ /* 0x008fea0003900000 */
[----:B------:R-:W3:Y:S02]  /*d080*/  @!P0 SYNCS.PHASECHK.TRANS64 P0, [R5+URZ], R0 ;  /* 0x00000000050085a7 */ /* 0x000ee4000800007f */
[----:B---3--:R-:W-:Y:S05]  /*d090*/  @!P0 BRA `(.L_x_442) ;  /* 0xfffffffc00f08947 */ /* 0x008fea000383ffff */
.L_x_437:
[----:B------:R-:W-:Y:S05]  /*d0a0*/  BSYNC B0 ;  /* 0x0000000000007941 */ /* 0x000fea0003800000 */
.L_x_436:
[----:B------:R-:W-:Y:S05]  /*d0b0*/  EXIT ;  /* 0x000000000000794d */ /* 0x000fea0003800000 */
.L_x_17:
[----:B---3--:R3:W4:Y:S02]  /*d0c0*/  SYNCS.PHASECHK.TRANS64.TRYWAIT P1, [R3+URZ], R0 ;  /* 0x00000000030075a7 */ /* 0x008724000802017f */
[----:B----4-:R-:W-:Y:S05]  /*d0d0*/  @!P1 NANOSLEEP.SYNCS 0x989680 ;  /* 0x009896800000995d */ /* 0x010fea0003900000 */
[----:B------:R-:W4:Y:S02]  /*d0e0*/  @!P1 SYNCS.PHASECHK.TRANS64 P1, [R3+URZ], R0 ;  /* 0x00000000030095a7 */ /* 0x000f24000802007f */
[----:B----4-:R-:W-:Y:S05]  /*d0f0*/  @!P1 BRA `(.L_x_17) ;  /* 0xfffffffc00f09947 */ /* 0x010fea000383ffff */
[----:B------:R-:W-:Y:S05]  /*d100*/  BRA `(.L_x_16) ;  /* 0xffffff4000607947 */ /* 0x000fea000383ffff */
.L_x_22:
[----:B-1----:R1:W2:Y:S02]  /*d110*/  SYNCS.PHASECHK.TRANS64.TRYWAIT P1, [R5+URZ], R4 ;  /* 0x00000004050075a7 */ /* 0x0022a4000802017f */
[----:B--2---:R-:W-:Y:S05]  /*d120*/  @!P1 NANOSLEEP.SYNCS 0x989680 ;  /* 0x009896800000995d */ /* 0x004fea0003900000 */
[----:B------:R-:W2:Y:S02]  /*d130*/  @!P1 SYNCS.PHASECHK.TRANS64 P1, [R5+URZ], R4 ;  /* 0x00000004050095a7 */ /* 0x000ea4000802007f */
[----:B--2---:R-:W-:Y:S05]  /*d140*/  @!P1 BRA `(.L_x_22) ;  /* 0xfffffffc00f09947 */ /* 0x004fea000383ffff */
[----:B------:R-:W-:Y:S05]  /*d150*/  BRA `(.L_x_21) ;  /* 0xffffff44009c7947 */ /* 0x000fea000383ffff */
.L_x_423:
[----:B------:R-:W-:Y:S01]  /*d160*/  BSSY B1, `(.L_x_443) ;  /* 0x0000006000017945 */ /* 0x000fe20003800000 */
[----:B------:R-:W-:-:S07]  /*d170*/  IMAD.MOV.U32 R15, RZ, RZ, -0x1 ;  /* 0xffffffffff0f7424 */ /* 0x000fce00078e00ff */
[----:B------:R-:W-:Y:S05]  /*d180*/  WARPSYNC.COLLECTIVE R15, `(.L_x_444) ;  /* 0x000000000f0c7348 */ /* 0x000fea0003c00000 */
[----:B------:R-:W-:Y:S02]  /*d190*/  ELECT P6, UR62, PT ;  /* 0x00000000003e782f */ /* 0x000fe400038c0000 */
[----:B------:R-:W-:Y:S01]  /*d1a0*/  MOV R14, UR62 ;  /* 0x0000003e000e7c02 */ /* 0x000fe20008000f00 */
[----:B------:R-:W-:Y:S10]  /*d1b0*/  ENDCOLLECTIVE ;  /* 0x000000000000791b */ /* 0x000ff40003800000 */
.L_x_444:
[----:B------:R-:W-:Y:S05]  /*d1c0*/  BSYNC B1 ;  /* 0x0000000000017941 */ /* 0x000fea0003800000 */
.L_x_443:
[----:B------:R-:W-:Y:S05]  /*d1d0*/  BRA `(.L_x_445) ;  /* 0xfffffff000507947 */ /* 0x000fea000383ffff */
.L_x_426:
[----:B0-----:R0:W1:Y:S02]  /*d1e0*/  SYNCS.PHASECHK.TRANS64.TRYWAIT P1, [R12+URZ+0x20], R7 ;  /* 0x000020070c0075a7 */ /* 0x001064000802017f */
[----:B-1----:R-:W-:Y:S05]  /*d1f0*/  @!P1 NANOSLEEP.SYNCS 0x989680 ;  /* 0x009896800000995d */ /* 0x002fea0003900000 */
[----:B------:R-:W1:Y:S02]  /*d200*/  @!P1 SYNCS.PHASECHK.TRANS64 P1, [R12+URZ+0x20], R7 ;  /* 0x000020070c0095a7 */ /* 0x000e64000802007f */
[----:B-1----:R-:W-:Y:S05]  /*d210*/  @!P1 BRA `(.L_x_426) ;  /* 0xfffffffc00f09947 */ /* 0x002fea000383ffff */
[----:B------:R-:W-:Y:S05]  /*d220*/  BRA `(.L_x_446) ;  /* 0xfffffff000847947 */ /* 0x000fea000383ffff */
.L_x_435:
[----:B------:R-:W-:Y:S01]  /*d230*/  BSSY B0, `(.L_x_447) ;  /* 0x0000006000007945 */ /* 0x000fe20003800000 */
[----:B------:R-:W-:-:S07]  /*d240*/  IMAD.MOV.U32 R15, RZ, RZ, -0x1 ;  /* 0xffffffffff0f7424 */ /* 0x000fce00078e00ff */
[----:B------:R-:W-:Y:S05]  /*d250*/  WARPSYNC.COLLECTIVE R15, `(.L_x_448) ;  /* 0x000000000f0c7348 */ /* 0x000fea0003c00000 */
[----:B------:R-:W-:Y:S02]  /*d260*/  ELECT P6, UR62, PT ;  /* 0x00000000003e782f */ /* 0x000fe400038c0000 */
[----:B------:R-:W-:Y:S01]  /*d270*/  MOV R14, UR62 ;  /* 0x0000003e000e7c02 */ /* 0x000fe20008000f00 */
[----:B------:R-:W-:Y:S10]  /*d280*/  ENDCOLLECTIVE ;  /* 0x000000000000791b */ /* 0x000ff40003800000 */
.L_x_448:
[----:B------:R-:W-:Y:S05]  /*d290*/  BSYNC B0 ;  /* 0x0000000000007941 */ /* 0x000fea0003800000 */
.L_x_447:
[----:B------:R-:W-:Y:S05]  /*d2a0*/  BRA `(.L_x_449) ;  /* 0xfffffff800d07947 */ /* 0x000fea000383ffff */
.L_x_439:
[----:B0-----:R0:W1:Y:S02]  /*d2b0*/  SYNCS.PHASECHK.TRANS64.TRYWAIT P0, [R7+URZ], R4 ;  /* 0x00000004070075a7 */ /* 0x001064000800017f */
[----:B-1----:R-:W-:Y:S05]  /*d2c0*/  @!P0 NANOSLEEP.SYNCS 0x989680 ;  /* 0x009896800000895d */ /* 0x002fea0003900000 */
[----:B------:R-:W1:Y:S02]  /*d2d0*/  @!P0 SYNCS.PHASECHK.TRANS64 P0, [R7+URZ], R4 ;  /* 0x00000004070085a7 */ /* 0x000e64000800007f */
[----:B-1----:R-:W-:Y:S05]  /*d2e0*/  @!P0 BRA `(.L_x_439) ;  /* 0xfffffffc00f08947 */ /* 0x002fea000383ffff */
[----:B------:R-:W-:Y:S05]  /*d2f0*/  BRA `(.L_x_450) ;  /* 0xfffffffc00107947 */ /* 0x000fea000383ffff */
.L_x_440:
[----:B0-----:R0:W1:Y:S02]  /*d300*/  SYNCS.PHASECHK.TRANS64.TRYWAIT P0, [R6+URZ], R3 ;  /* 0x00000003060075a7 */ /* 0x001064000800017f */
[----:B-1----:R-:W-:Y:S05]  /*d310*/  @!P0 NANOSLEEP.SYNCS 0x989680 ;  /* 0x009896800000895d */ /* 0x002fea0003900000 */
[----:B------:R-:W1:Y:S02]  /*d320*/  @!P0 SYNCS.PHASECHK.TRANS64 P0, [R6+URZ], R3 ;  /* 0x00000003060085a7 */ /* 0x000e64000800007f */
[----:B-1----:R-:W-:Y:S05]  /*d330*/  @!P0 BRA `(.L_x_440) ;  /* 0xfffffffc00f08947 */ /* 0x002fea000383ffff */
[----:B------:R-:W-:Y:S05]  /*d340*/  BRA `(.L_x_451) ;  /* 0xfffffffc00207947 */ /* 0x000fea000383ffff */
.L_x_441:
[----:B-1----:R1:W2:Y:S02]  /*d350*/  SYNCS.PHASECHK.TRANS64.TRYWAIT P0, [R7+URZ], R4 ;  /* 0x00000004070075a7 */ /* 0x0022a4000800017f */
[----:B--2---:R-:W-:Y:S05]  /*d360*/  @!P0 NANOSLEEP.SYNCS 0x989680 ;  /* 0x009896800000895d */ /* 0x004fea0003900000 */
[----:B------:R-:W2:Y:S02]  /*d370*/  @!P0 SYNCS.PHASECHK.TRANS64 P0, [R7+URZ], R4 ;  /* 0x00000004070085a7 */ /* 0x000ea4000800007f */
[----:B--2---:R-:W-:Y:S05]  /*d380*/  @!P0 BRA `(.L_x_441) ;  /* 0xfffffffc00f08947 */ /* 0x004fea000383ffff */
[----:B------:R-:W-:Y:S05]  /*d390*/  BRA `(.L_x_452) ;  /* 0xfffffffc00287947 */ /* 0x000fea000383ffff */
.L_x_453:
[----:B------:R-:W-:-:S00]  /*d3a0*/  BRA `(.L_x_453) ;  /* 0xfffffffc00fc7947 */ /* 0x000fc0000383ffff */
[----:B------:R-:W-:-:S00]  /*d3b0*/  NOP ;  /* 0x0000000000007918 */ /* 0x000fc00000000000 */
        /* <DEDUP_REMOVED lines=12> */
.L_x_454:


//--------------------- .nv.global.init           --------------------------
	.section	.nv.global.init,"aw",@progbits
.nv.global.init:
	.type		$str$22,@object
	.size		$str$22,($str$23 - $str$22)
$str$22:
        /*0000*/ 	.byte	0x6b, 0x5f, 0x74, 0x69, 0x6c, 0x65, 0x5f, 0x63, 0x6f, 0x75, 0x6e, 0x74, 0x20, 0x3e, 0x3d, 0x20
        /*0010*/ 	.byte	0x31, 0x00
	.type		$str$23,@object
	.size		$str$23,(__unnamed_1 - $str$23)
$str$23:
        /*0012*/ 	.byte	0x2f, 0x74, 0x6d, 0x70, 0x2f, 0x63, 0x75, 0x74, 0x6c, 0x61, 0x73, 0x73, 0x5f, 0x73, 0x77, 0x65
        /*0022*/ 	.byte	0x65, 0x70, 0x5f, 0x73, 0x72, 0x63, 0x2f, 0x69, 0x6e, 0x63, 0x6c, 0x75, 0x64, 0x65, 0x2f, 0x63
        /*0032*/ 	.byte	0x75, 0x74, 0x6c, 0x61, 0x73, 0x73, 0x2f, 0x67, 0x65, 0x6d, 0x6d, 0x2f, 0x63, 0x6f, 0x6c, 0x6c
        /*0042*/ 	.byte	0x65, 0x63, 0x74, 0x69, 0x76, 0x65, 0x2f, 0x73, 0x6d, 0x39, 0x30, 0x5f, 0x6d, 0x6d, 0x61, 0x5f
        /*0052*/ 	.byte	0x74, 0x6d, 0x61, 0x5f, 0x67, 0x6d, 0x6d, 0x61, 0x5f, 0x73, 0x73, 0x5f, 0x77, 0x61, 0x72, 0x70
        /*0062*/ 	.byte	0x73, 0x70, 0x65, 0x63, 0x69, 0x61, 0x6c, 0x69, 0x7a, 0x65, 0x64, 0x2e, 0x68, 0x70, 0x70, 0x00
	.type		__unnamed_1,@object
	.size		__unnamed_1,(.L_0 - __unnamed_1)
__unnamed_1:
        /*0072*/ 	.byte	0x76, 0x6f, 0x69, 0x64, 0x20, 0x63, 0x75, 0x74, 0x6c, 0x61, 0x73, 0x73, 0x3a, 0x3a, 0x67, 0x65
        /* <DEDUP_REMOVED lines=172> */
        /*0b42*/ 	.byte	0x74, 0x69, 0x74, 0x79, 0x5d, 0x00
.L_0:


//--------------------- .nv.shared._ZN7cutlass13device_kernelINS_4gemm6kernel13GemmUniversalIN4cute5tupleIJiiiiEEENS1_10collective13CollectiveMmaINS1_34MainloopSm90TmaGmmaWarpSpecializedILi4ENS5_IJNS4_1CILi1EEESB_SB_EEENS1_35KernelTmaWarpSpecializedCooperativeEEENS5_IJNSA_ILi192EEESF_NSA_ILi128EEEEEEaNS5_IJlSB_lEEEaSI_NS4_8TiledMMAINS4_8MMA_AtomIJNS4_4SM904GMMA27MMA_64x192x32_S32S8S8_SS_TNEEEENS4_6LayoutINS5_IJNSA_ILi2EEESB_SB_EEENS5_IJSB_NSA_ILi0EEESS_EEEEENS5_IJNS4_10UnderscoreESV_SV_EEEEENS4_13SM90_TMA_LOADENS4_14ComposedLayoutINS4_7SwizzleILi3ELi4ELi3EEENS4_18smem_ptr_flag_bitsILi8EEENSP_INS5_IJNSA_ILi8EEESG_EEENS5_IJSG_SB_EEEEEEEvNS4_8identityESY_S18_vS19_EENS_8epilogue10collective6detail29Sm90TmaWarpSpecializedAdapterINS1C_15DefaultEpilogueIaSI_SI_NS1B_6thread17LinearCombinationIaLi1EiiLNS1G_9ScaleType4KindE0ELNS_15FloatRoundStyleE2EaEENS1_15EpilogueDefaultEEEEEvvEEEEvNT_6ParamsE --------------------------
	.section	.nv.shared._ZN7cutlass13device_kernelINS_4gemm6kernel13GemmUniversalIN4cute5tupleIJiiiiEEENS1_10collective13CollectiveMmaINS1_34MainloopSm90TmaGmmaWarpSpecializedILi4ENS5_IJNS4_1CILi1EEESB_SB_EEENS1_35KernelTmaWarpSpecializedCooperativeEEENS5_IJNSA_ILi192EEESF_NSA_ILi128EEEEEEaNS5_IJlSB_lEEEaSI_NS4_8TiledMMAINS4_8MMA_AtomIJNS4_4SM904GMMA27MMA_64x192x32_S32S8S8_SS_TNEEEENS4_6LayoutINS5_IJNSA_ILi2EEESB_SB_EEENS5_IJSB_NSA_ILi0EEESS_EEEEENS5_IJNS4_10UnderscoreESV_SV_EEEEENS4_13SM90_TMA_LOADENS4_14ComposedLayoutINS4_7SwizzleILi3ELi4ELi3EEENS4_18smem_ptr_flag_bitsILi8EEENSP_INS5_IJNSA_ILi8EEESG_EEENS5_IJSG_SB_EEEEEEEvNS4_8identityESY_S18_vS19_EENS_8epilogue10collective6detail29Sm90TmaWarpSpecializedAdapterINS1C_15DefaultEpilogueIaSI_SI_NS1B_6thread17LinearCombinationIaLi1EiiLNS1G_9ScaleType4KindE0ELNS_15FloatRoundStyleE2EaEENS1_15EpilogueDefaultEEEEEvvEEEEvNT_6ParamsE,"aw",@nobits
	.sectionflags	@""
	.align	16
	.zero		1024


//--------------------- .nv.shared.reserved.0     --------------------------
	.section	.nv.shared.reserved.0,"aw",@nobits
	.weak		__nv_reservedSMEM_offset_0_alias
	.size		__nv_reservedSMEM_offset_0_alias, 0, 0
	.other		__nv_reservedSMEM_offset_0_alias,@"STO_CUDA_RESERVED_SHARED STV_DEFAULT"
__nv_reservedSMEM_offset_0_alias:
	.zero		0


//--------------------- .nv.global                --------------------------
	.section	.nv.global,"aw",@nobits
.nv.global:
	.type		_ZN39_INTERNAL_e8d3feed_4_k_cu_440fffec_48334cute1_E,@object
	.size		_ZN39_INTERNAL_e8d3feed_4_k_cu_440fffec_48334cute1_E,(_ZN39_INTERNAL_e8d3feed_4_k_cu_440fffec_48334cuda3std3__45__cpo6cbeginE - _ZN39_INTERNAL_e8d3feed_4_k_cu_440fffec_48334cute1_E)
_ZN39_INTERNAL_e8d3feed_4_k_cu_440fffec_48334cute1_E:
	.zero		1
	.type		_ZN39_INTERNAL_e8d3feed_4_k_cu_440fffec_48334cuda3std3__45__cpo6cbeginE,@object
	.size		_ZN39_INTERNAL_e8d3feed_4_k_cu_440fffec_48334cuda3std3__45__cpo6cbeginE,(_ZN39_INTERNAL_e8d3feed_4_k_cu_440fffec_48334cuda3std3__48in_placeE - _ZN39_INTERNAL_e8d3feed_4_k_cu_440fffec_48334cuda3std3__45__cpo6cbeginE)
_ZN39_INTERNAL_e8d3feed_4_k_cu_440fffec_48334cuda3std3__45__cpo6cbeginE:
	.zero		1
	.type		_ZN39_INTERNAL_e8d3feed_4_k_cu_440fffec_48334cuda3std3__48in_placeE,@object
	.size		_ZN39_INTERNAL_e8d3feed_4_k_cu_440fffec_48334cuda3std3__48in_placeE,(_ZN39_INTERNAL_e8d3feed_4_k_cu_440fffec_48334cuda3std6ranges3__45__cpo9iter_moveE - _ZN39_INTERNAL_e8d3feed_4_k_cu_440fffec_48334cuda3std3__48in_placeE)
_ZN39_INTERNAL_e8d3feed_4_k_cu_440fffec_48334cuda3std3__48in_placeE:
	.zero		1
	.type		_ZN39_INTERNAL_e8d3feed_4_k_cu_440fffec_48334cuda3std6ranges3__45__cpo9iter_moveE,@object
	.size		_ZN39_INTERNAL_e8d3feed_4_k_cu_440fffec_48334cuda3std6ranges3__45__cpo9iter_moveE,(_ZN39_INTERNAL_e8d3feed_4_k_cu_440fffec_48334cuda3std3__45__cpo5beginE - _ZN39_INTERNAL_e8d3feed_4_k_cu_440fffec_48334cuda3std6ranges3__45__cpo9iter_moveE)
_ZN39_INTERNAL_e8d3feed_4_k_cu_440fffec_48334cuda3std6ranges3__45__cpo9iter_moveE:
	.zero		1
	.type		_ZN39_INTERNAL_e8d3feed_4_k_cu_440fffec_48334cuda3std3__45__cpo5beginE,@object
	.size		_ZN39_INTERNAL_e8d3feed_4_k_cu_440fffec_48334cuda3std3__45__cpo5beginE,(_ZN39_INTERNAL_e8d3feed_4_k_cu_440fffec_48334cuda3std3__441_GLOBAL__N__e8d3feed_4_k_cu_440fffec_48336ignoreE - _ZN39_INTERNAL_e8d3feed_4_k_cu_440fffec_48334cuda3std3__45__cpo5beginE)
_ZN39_INTERNAL_e8d3feed_4_k_cu_440fffec_48334cuda3std3__45__cpo5beginE:
	.zero		1
	.type		_ZN39_INTERNAL_e8d3feed_4_k_cu_440fffec_48334cuda3std3__441_GLOBAL__N__e8d3feed_4_k_cu_440fffec_48336ignoreE,@object
	.size		_ZN39_INTERNAL_e8d3feed_4_k_cu_440fffec_48334cuda3std3__441_GLOBAL__N__e8d3feed_4_k_cu_440fffec_48336ignoreE,(_ZN39_INTERNAL_e8d3feed_4_k_cu_440fffec_48334cute7productE - _ZN39_INTERNAL_e8d3feed_4_k_cu_440fffec_48334cuda3std3__441_GLOBAL__N__e8d3feed_4_k_cu_440fffec_48336ignoreE)
_ZN39_INTERNAL_e8d3feed_4_k_cu_440fffec_48334cuda3std3__441_GLOBAL__N__e8d3feed_4_k_cu_440fffec_48336ignoreE:
	.zero		1
	.type		_ZN39_INTERNAL_e8d3feed_4_k_cu_440fffec_48334cute7productE,@object
	.size		_ZN39_INTERNAL_e8d3feed_4_k_cu_440fffec_48334cute7productE,(_ZN39_INTERNAL_e8d3feed_4_k_cu_440fffec_48334cuda3std3__45__cpo3endE - _ZN39_INTERNAL_e8d3feed_4_k_cu_440fffec_48334cute7productE)
_ZN39_INTERNAL_e8d3feed_4_k_cu_440fffec_48334cute7productE:
	.zero		1
	.type		_ZN39_INTERNAL_e8d3feed_4_k_cu_440fffec_48334cuda3std3__45__cpo3endE,@object
	.size		_ZN39_INTERNAL_e8d3feed_4_k_cu_440fffec_48334cuda3std3__45__cpo3endE,(_ZN39_INTERNAL_e8d3feed_4_k_cu_440fffec_48334cuda3std3__419piecewise_constructE - _ZN39_INTERNAL_e8d3feed_4_k_cu_440fffec_48334cuda3std3__45__cpo3endE)
_ZN39_INTERNAL_e8d3feed_4_k_cu_440fffec_48334cuda3std3__45__cpo3endE:
	.zero		1
	.type		_ZN39_INTERNAL_e8d3feed_4_k_cu_440fffec_48334cuda3std3__419piecewise_constructE,@object
	.size		_ZN39_INTERNAL_e8d3feed_4_k_cu_440fffec_48334cuda3std3__419piecewise_constructE,(_ZN39_INTERNAL_e8d3feed_4_k_cu_440fffec_48334cuda3std3__45__cpo4cendE - _ZN39_INTERNAL_e8d3feed_4_k_cu_440fffec_48334cuda3std3__419piecewise_constructE)
_ZN39_INTERNAL_e8d3feed_4_k_cu_440fffec_48334cuda3std3__419piecewise_constructE:
	.zero		1
	.type		_ZN39_INTERNAL_e8d3feed_4_k_cu_440fffec_48334cuda3std3__45__cpo4cendE,@object
	.size		_ZN39_INTERNAL_e8d3feed_4_k_cu_440fffec_48334cuda3std3__45__cpo4cendE,(_ZN39_INTERNAL_e8d3feed_4_k_cu_440fffec_48334cuda3std6ranges3__45__cpo4swapE - _ZN39_INTERNAL_e8d3feed_4_k_cu_440fffec_48334cuda3std3__45__cpo4cendE)
_ZN39_INTERNAL_e8d3feed_4_k_cu_440fffec_48334cuda3std3__45__cpo4cendE:
	.zero		1
	.type		_ZN39_INTERNAL_e8d3feed_4_k_cu_440fffec_48334cuda3std6ranges3__45__cpo4swapE,@object
	.size		_ZN39_INTERNAL_e8d3feed_4_k_cu_440fffec_48334cuda3std6ranges3__45__cpo4swapE,(.L_8 - _ZN39_INTERNAL_e8d3feed_4_k_cu_440fffec_48334cuda3std6ranges3__45__cpo4swapE)
_ZN39_INTERNAL_e8d3feed_4_k_cu_440fffec_48334cuda3std6ranges3__45__cpo4swapE:
	.zero		1
.L_8:


//--------------------- .nv.constant0._ZN7cutlass13device_kernelINS_4gemm6kernel13GemmUniversalIN4cute5tupleIJiiiiEEENS1_10collective13CollectiveMmaINS1_34MainloopSm90TmaGmmaWarpSpecializedILi4ENS5_IJNS4_1CILi1EEESB_SB_EEENS1_35KernelTmaWarpSpecializedCooperativeEEENS5_IJNSA_ILi192EEESF_NSA_ILi128EEEEEEaNS5_IJlSB_lEEEaSI_NS4_8TiledMMAINS4_8MMA_AtomIJNS4_4SM904GMMA27MMA_64x192x32_S32S8S8_SS_TNEEEENS4_6LayoutINS5_IJNSA_ILi2EEESB_SB_EEENS5_IJSB_NSA_ILi0EEESS_EEEEENS5_IJNS4_10UnderscoreESV_SV_EEEEENS4_13SM90_TMA_LOADENS4_14ComposedLayoutINS4_7SwizzleILi3ELi4ELi3EEENS4_18smem_ptr_flag_bitsILi8EEENSP_INS5_IJNSA_ILi8EEESG_EEENS5_IJSG_SB_EEEEEEEvNS4_8identityESY_S18_vS19_EENS_8epilogue10collective6detail29Sm90TmaWarpSpecializedAdapterINS1C_15DefaultEpilogueIaSI_SI_NS1B_6thread17LinearCombinationIaLi1EiiLNS1G_9ScaleType4KindE0ELNS_15FloatRoundStyleE2EaEENS1_15EpilogueDefaultEEEEEvvEEEEvNT_6ParamsE --------------------------
	.section	.nv.constant0._ZN7cutlass13device_kernelINS_4gemm6kernel13GemmUniversalIN4cute5tupleIJiiiiEEENS1_10collective13CollectiveMmaINS1_34MainloopSm90TmaGmmaWarpSpecializedILi4ENS5_IJNS4_1CILi1EEESB_SB_EEENS1_35KernelTmaWarpSpecializedCooperativeEEENS5_IJNSA_ILi192EEESF_NSA_ILi128EEEEEEaNS5_IJlSB_lEEEaSI_NS4_8TiledMMAINS4_8MMA_AtomIJNS4_4SM904GMMA27MMA_64x192x32_S32S8S8_SS_TNEEEENS4_6LayoutINS5_IJNSA_ILi2EEESB_SB_EEENS5_IJSB_NSA_ILi0EEESS_EEEEENS5_IJNS4_10UnderscoreESV_SV_EEEEENS4_13SM90_TMA_LOADENS4_14ComposedLayoutINS4_7SwizzleILi3ELi4ELi3EEENS4_18smem_ptr_flag_bitsILi8EEENSP_INS5_IJNSA_ILi8EEESG_EEENS5_IJSG_SB_EEEEEEEvNS4_8identityESY_S18_vS19_EENS_8epilogue10collective6detail29Sm90TmaWarpSpecializedAdapterINS1C_15DefaultEpilogueIaSI_SI_NS1B_6thread17LinearCombinationIaLi1EiiLNS1G_9ScaleType4KindE0ELNS_15FloatRoundStyleE2EaEENS1_15EpilogueDefaultEEEEEvvEEEEvNT_6ParamsE,"a",@progbits
	.sectionflags	@""
	.align	4
.nv.constant0._ZN7cutlass13device_kernelINS_4gemm6kernel13GemmUniversalIN4cute5tupleIJiiiiEEENS1_10collective13CollectiveMmaINS1_34MainloopSm90TmaGmmaWarpSpecializedILi4ENS5_IJNS4_1CILi1EEESB_SB_EEENS1_35KernelTmaWarpSpecializedCooperativeEEENS5_IJNSA_ILi192EEESF_NSA_ILi128EEEEEEaNS5_IJlSB_lEEEaSI_NS4_8TiledMMAINS4_8MMA_AtomIJNS4_4SM904GMMA27MMA_64x192x32_S32S8S8_SS_TNEEEENS4_6LayoutINS5_IJNSA_ILi2EEESB_SB_EEENS5_IJSB_NSA_ILi0EEESS_EEEEENS5_IJNS4_10UnderscoreESV_SV_EEEEENS4_13SM90_TMA_LOADENS4_14ComposedLayoutINS4_7SwizzleILi3ELi4ELi3EEENS4_18smem_ptr_flag_bitsILi8EEENSP_INS5_IJNSA_ILi8EEESG_EEENS5_IJSG_SB_EEEEEEEvNS4_8identityESY_S18_vS19_EENS_8epilogue10collective6detail29Sm90TmaWarpSpecializedAdapterINS1C_15DefaultEpilogueIaSI_SI_NS1B_6thread17LinearCombinationIaLi1EiiLNS1G_9ScaleType4KindE0ELNS_15FloatRoundStyleE2EaEENS1_15EpilogueDefaultEEEEEvvEEEEvNT_6ParamsE:
	.zero		1664


//--------------------- SYMBOLS --------------------------

	.type		.nv.reservedSmem.offset0,@object
	.size		.nv.reservedSmem.offset0,0x4
	.type		__assertfail,@function
